//
// Generated by NVIDIA NVVM Compiler
//
// Compiler Build ID: CL-36424714
// Cuda compilation tools, release 13.0, V13.0.88
// Based on NVVM 20.0.0
//

.version 9.0
.target sm_100
.address_size 64

	// .globl	_Z19matmul_tiled_kernelPKfS0_Pfiiiff
// _ZZ19matmul_tiled_kernelPKfS0_PfiiiffE2As has been demoted
// _ZZ19matmul_tiled_kernelPKfS0_PfiiiffE2Bs has been demoted
// _ZZ14blockReduceMaxfE2sh has been demoted
// _ZZ14blockReduceSumfE2sh has been demoted
// _ZZ22transpose_tiled_kernelPKfPfiiE4tile has been demoted

.visible .entry _Z19matmul_tiled_kernelPKfS0_Pfiiiff(
	.param .u64 .ptr .align 1 _Z19matmul_tiled_kernelPKfS0_Pfiiiff_param_0,
	.param .u64 .ptr .align 1 _Z19matmul_tiled_kernelPKfS0_Pfiiiff_param_1,
	.param .u64 .ptr .align 1 _Z19matmul_tiled_kernelPKfS0_Pfiiiff_param_2,
	.param .u32 _Z19matmul_tiled_kernelPKfS0_Pfiiiff_param_3,
	.param .u32 _Z19matmul_tiled_kernelPKfS0_Pfiiiff_param_4,
	.param .u32 _Z19matmul_tiled_kernelPKfS0_Pfiiiff_param_5,
	.param .f32 _Z19matmul_tiled_kernelPKfS0_Pfiiiff_param_6,
	.param .f32 _Z19matmul_tiled_kernelPKfS0_Pfiiiff_param_7
)
{
	.reg .pred 	%p<13>;
	.reg .b32 	%r<44>;
	.reg .b32 	%f<117>;
	.reg .b64 	%rd<15>;
	// demoted variable
	.shared .align 4 .b8 _ZZ19matmul_tiled_kernelPKfS0_PfiiiffE2As[4096];
	// demoted variable
	.shared .align 4 .b8 _ZZ19matmul_tiled_kernelPKfS0_PfiiiffE2Bs[4096];
	ld.param.u64 	%rd5, [_Z19matmul_tiled_kernelPKfS0_Pfiiiff_param_0];
	ld.param.u64 	%rd6, [_Z19matmul_tiled_kernelPKfS0_Pfiiiff_param_1];
	ld.param.u64 	%rd7, [_Z19matmul_tiled_kernelPKfS0_Pfiiiff_param_2];
	ld.param.u32 	%r24, [_Z19matmul_tiled_kernelPKfS0_Pfiiiff_param_3];
	ld.param.u32 	%r25, [_Z19matmul_tiled_kernelPKfS0_Pfiiiff_param_4];
	ld.param.u32 	%r26, [_Z19matmul_tiled_kernelPKfS0_Pfiiiff_param_5];
	ld.param.f32 	%f8, [_Z19matmul_tiled_kernelPKfS0_Pfiiiff_param_6];
	ld.param.f32 	%f9, [_Z19matmul_tiled_kernelPKfS0_Pfiiiff_param_7];
	cvta.to.global.u64 	%rd1, %rd7;
	mov.u32 	%r27, %ctaid.y;
	shl.b32 	%r28, %r27, 5;
	mov.u32 	%r41, %tid.y;
	add.s32 	%r2, %r28, %r41;
	mov.u32 	%r29, %ctaid.x;
	shl.b32 	%r3, %r29, 5;
	mov.u32 	%r39, %tid.x;
	add.s32 	%r5, %r3, %r39;
	setp.lt.s32 	%p1, %r26, 1;
	mov.f32 	%f116, 0f00000000;
	@%p1 bra 	$L__BB0_7;
	add.s32 	%r30, %r26, 31;
	shr.u32 	%r31, %r30, 5;
	shl.b32 	%r32, %r41, 7;
	mov.u32 	%r33, _ZZ19matmul_tiled_kernelPKfS0_PfiiiffE2As;
	add.s32 	%r6, %r33, %r32;
	shl.b32 	%r34, %r39, 2;
	add.s32 	%r7, %r6, %r34;
	mov.u32 	%r35, _ZZ19matmul_tiled_kernelPKfS0_PfiiiffE2Bs;
	add.s32 	%r9, %r35, %r34;
	add.s32 	%r8, %r9, %r32;
	neg.s32 	%r43, %r31;
	mad.lo.s32 	%r36, %r41, %r25, %r39;
	add.s32 	%r42, %r36, %r3;
	shl.b32 	%r12, %r25, 5;
	mad.lo.s32 	%r40, %r26, %r2, %r39;
	cvta.to.global.u64 	%rd2, %rd5;
	cvta.to.global.u64 	%rd3, %rd6;
	mov.f32 	%f116, 0f00000000;
$L__BB0_2:
	setp.ge.s32 	%p2, %r2, %r24;
	mul.wide.s32 	%rd8, %r40, 4;
	add.s64 	%rd4, %rd2, %rd8;
	setp.ge.s32 	%p3, %r39, %r26;
	mov.f32 	%f114, 0f00000000;
	or.pred  	%p4, %p2, %p3;
	@%p4 bra 	$L__BB0_4;
	ld.global.nc.f32 	%f114, [%rd4];
$L__BB0_4:
	setp.ge.s32 	%p5, %r5, %r25;
	st.shared.f32 	[%r7], %f114;
	setp.ge.s32 	%p6, %r41, %r26;
	mov.f32 	%f115, 0f00000000;
	or.pred  	%p7, %p5, %p6;
	@%p7 bra 	$L__BB0_6;
	mul.wide.s32 	%rd9, %r42, 4;
	add.s64 	%rd10, %rd3, %rd9;
	ld.global.nc.f32 	%f115, [%rd10];
$L__BB0_6:
	st.shared.f32 	[%r8], %f115;
	bar.sync 	0;
	ld.shared.f32 	%f14, [%r6];
	ld.shared.f32 	%f15, [%r9];
	fma.rn.f32 	%f16, %f14, %f15, %f116;
	ld.shared.f32 	%f17, [%r6+4];
	ld.shared.f32 	%f18, [%r9+128];
	fma.rn.f32 	%f19, %f17, %f18, %f16;
	ld.shared.f32 	%f20, [%r6+8];
	ld.shared.f32 	%f21, [%r9+256];
	fma.rn.f32 	%f22, %f20, %f21, %f19;
	ld.shared.f32 	%f23, [%r6+12];
	ld.shared.f32 	%f24, [%r9+384];
	fma.rn.f32 	%f25, %f23, %f24, %f22;
	ld.shared.f32 	%f26, [%r6+16];
	ld.shared.f32 	%f27, [%r9+512];
	fma.rn.f32 	%f28, %f26, %f27, %f25;
	ld.shared.f32 	%f29, [%r6+20];
	ld.shared.f32 	%f30, [%r9+640];
	fma.rn.f32 	%f31, %f29, %f30, %f28;
	ld.shared.f32 	%f32, [%r6+24];
	ld.shared.f32 	%f33, [%r9+768];
	fma.rn.f32 	%f34, %f32, %f33, %f31;
	ld.shared.f32 	%f35, [%r6+28];
	ld.shared.f32 	%f36, [%r9+896];
	fma.rn.f32 	%f37, %f35, %f36, %f34;
	ld.shared.f32 	%f38, [%r6+32];
	ld.shared.f32 	%f39, [%r9+1024];
	fma.rn.f32 	%f40, %f38, %f39, %f37;
	ld.shared.f32 	%f41, [%r6+36];
	ld.shared.f32 	%f42, [%r9+1152];
	fma.rn.f32 	%f43, %f41, %f42, %f40;
	ld.shared.f32 	%f44, [%r6+40];
	ld.shared.f32 	%f45, [%r9+1280];
	fma.rn.f32 	%f46, %f44, %f45, %f43;
	ld.shared.f32 	%f47, [%r6+44];
	ld.shared.f32 	%f48, [%r9+1408];
	fma.rn.f32 	%f49, %f47, %f48, %f46;
	ld.shared.f32 	%f50, [%r6+48];
	ld.shared.f32 	%f51, [%r9+1536];
	fma.rn.f32 	%f52, %f50, %f51, %f49;
	ld.shared.f32 	%f53, [%r6+52];
	ld.shared.f32 	%f54, [%r9+1664];
	fma.rn.f32 	%f55, %f53, %f54, %f52;
	ld.shared.f32 	%f56, [%r6+56];
	ld.shared.f32 	%f57, [%r9+1792];
	fma.rn.f32 	%f58, %f56, %f57, %f55;
	ld.shared.f32 	%f59, [%r6+60];
	ld.shared.f32 	%f60, [%r9+1920];
	fma.rn.f32 	%f61, %f59, %f60, %f58;
	ld.shared.f32 	%f62, [%r6+64];
	ld.shared.f32 	%f63, [%r9+2048];
	fma.rn.f32 	%f64, %f62, %f63, %f61;
	ld.shared.f32 	%f65, [%r6+68];
	ld.shared.f32 	%f66, [%r9+2176];
	fma.rn.f32 	%f67, %f65, %f66, %f64;
	ld.shared.f32 	%f68, [%r6+72];
	ld.shared.f32 	%f69, [%r9+2304];
	fma.rn.f32 	%f70, %f68, %f69, %f67;
	ld.shared.f32 	%f71, [%r6+76];
	ld.shared.f32 	%f72, [%r9+2432];
	fma.rn.f32 	%f73, %f71, %f72, %f70;
	ld.shared.f32 	%f74, [%r6+80];
	ld.shared.f32 	%f75, [%r9+2560];
	fma.rn.f32 	%f76, %f74, %f75, %f73;
	ld.shared.f32 	%f77, [%r6+84];
	ld.shared.f32 	%f78, [%r9+2688];
	fma.rn.f32 	%f79, %f77, %f78, %f76;
	ld.shared.f32 	%f80, [%r6+88];
	ld.shared.f32 	%f81, [%r9+2816];
	fma.rn.f32 	%f82, %f80, %f81, %f79;
	ld.shared.f32 	%f83, [%r6+92];
	ld.shared.f32 	%f84, [%r9+2944];
	fma.rn.f32 	%f85, %f83, %f84, %f82;
	ld.shared.f32 	%f86, [%r6+96];
	ld.shared.f32 	%f87, [%r9+3072];
	fma.rn.f32 	%f88, %f86, %f87, %f85;
	ld.shared.f32 	%f89, [%r6+100];
	ld.shared.f32 	%f90, [%r9+3200];
	fma.rn.f32 	%f91, %f89, %f90, %f88;
	ld.shared.f32 	%f92, [%r6+104];
	ld.shared.f32 	%f93, [%r9+3328];
	fma.rn.f32 	%f94, %f92, %f93, %f91;
	ld.shared.f32 	%f95, [%r6+108];
	ld.shared.f32 	%f96, [%r9+3456];
	fma.rn.f32 	%f97, %f95, %f96, %f94;
	ld.shared.f32 	%f98, [%r6+112];
	ld.shared.f32 	%f99, [%r9+3584];
	fma.rn.f32 	%f100, %f98, %f99, %f97;
	ld.shared.f32 	%f101, [%r6+116];
	ld.shared.f32 	%f102, [%r9+3712];
	fma.rn.f32 	%f103, %f101, %f102, %f100;
	ld.shared.f32 	%f104, [%r6+120];
	ld.shared.f32 	%f105, [%r9+3840];
	fma.rn.f32 	%f106, %f104, %f105, %f103;
	ld.shared.f32 	%f107, [%r6+124];
	ld.shared.f32 	%f108, [%r9+3968];
	fma.rn.f32 	%f116, %f107, %f108, %f106;
	bar.sync 	0;
	add.s32 	%r43, %r43, 1;
	setp.ne.s32 	%p8, %r43, 0;
	add.s32 	%r42, %r42, %r12;
	add.s32 	%r41, %r41, 32;
	add.s32 	%r40, %r40, 32;
	add.s32 	%r39, %r39, 32;
	@%p8 bra 	$L__BB0_2;
$L__BB0_7:
	setp.ge.s32 	%p9, %r2, %r24;
	setp.ge.s32 	%p10, %r5, %r25;
	or.pred  	%p11, %p9, %p10;
	@%p11 bra 	$L__BB0_11;
	setp.eq.f32 	%p12, %f9, 0f00000000;
	@%p12 bra 	$L__BB0_10;
	mad.lo.s32 	%r38, %r25, %r2, %r5;
	mul.wide.s32 	%rd13, %r38, 4;
	add.s64 	%rd14, %rd1, %rd13;
	ld.global.f32 	%f110, [%rd14];
	mul.f32 	%f111, %f9, %f110;
	fma.rn.f32 	%f112, %f8, %f116, %f111;
	st.global.f32 	[%rd14], %f112;
	bra.uni 	$L__BB0_11;
$L__BB0_10:
	mul.f32 	%f109, %f8, %f116;
	mad.lo.s32 	%r37, %r25, %r2, %r5;
	mul.wide.s32 	%rd11, %r37, 4;
	add.s64 	%rd12, %rd1, %rd11;
	st.global.f32 	[%rd12], %f109;
$L__BB0_11:
	ret;

}
	// .globl	_Z22softmax_rowwise_kernelPKfPfii
.visible .entry _Z22softmax_rowwise_kernelPKfPfii(
	.param .u64 .ptr .align 1 _Z22softmax_rowwise_kernelPKfPfii_param_0,
	.param .u64 .ptr .align 1 _Z22softmax_rowwise_kernelPKfPfii_param_1,
	.param .u32 _Z22softmax_rowwise_kernelPKfPfii_param_2,
	.param .u32 _Z22softmax_rowwise_kernelPKfPfii_param_3
)
{
	.reg .pred 	%p<41>;
	.reg .b32 	%r<82>;
	.reg .b32 	%f<85>;
	.reg .b64 	%rd<12>;
	// demoted variable
	.shared .align 4 .b8 _ZZ14blockReduceMaxfE2sh[128];
	// demoted variable
	.shared .align 4 .b8 _ZZ14blockReduceSumfE2sh[128];
	ld.param.u64 	%rd3, [_Z22softmax_rowwise_kernelPKfPfii_param_0];
	ld.param.u64 	%rd4, [_Z22softmax_rowwise_kernelPKfPfii_param_1];
	ld.param.u32 	%r15, [_Z22softmax_rowwise_kernelPKfPfii_param_2];
	ld.param.u32 	%r14, [_Z22softmax_rowwise_kernelPKfPfii_param_3];
	cvta.to.global.u64 	%rd1, %rd3;
	cvta.to.global.u64 	%rd2, %rd4;
	mov.u32 	%r1, %ctaid.x;
	setp.ge.s32 	%p2, %r1, %r15;
	@%p2 bra 	$L__BB1_25;
	mul.lo.s32 	%r2, %r14, %r1;
	mov.u32 	%r81, %tid.x;
	setp.ge.s32 	%p3, %r81, %r14;
	mov.f32 	%f79, 0fFF7FFFFF;
	@%p3 bra 	$L__BB1_4;
	mov.f32 	%f79, 0fFF7FFFFF;
	mov.u32 	%r4, %ntid.x;
	mov.u32 	%r79, %r81;
$L__BB1_3:
	add.s32 	%r16, %r79, %r2;
	mul.wide.s32 	%rd5, %r16, 4;
	add.s64 	%rd6, %rd1, %rd5;
	ld.global.nc.f32 	%f20, [%rd6];
	max.f32 	%f79, %f79, %f20;
	add.s32 	%r79, %r79, %r4;
	setp.lt.s32 	%p4, %r79, %r14;
	@%p4 bra 	$L__BB1_3;
$L__BB1_4:
	and.b32  	%r7, %r81, 31;
	mov.b32 	%r17, %f79;
	shfl.sync.down.b32	%r18|%p5, %r17, 16, 31, -1;
	mov.b32 	%f21, %r18;
	max.f32 	%f22, %f79, %f21;
	mov.b32 	%r19, %f22;
	shfl.sync.down.b32	%r20|%p6, %r19, 8, 31, -1;
	mov.b32 	%f23, %r20;
	max.f32 	%f24, %f22, %f23;
	mov.b32 	%r21, %f24;
	shfl.sync.down.b32	%r22|%p7, %r21, 4, 31, -1;
	mov.b32 	%f25, %r22;
	max.f32 	%f26, %f24, %f25;
	mov.b32 	%r23, %f26;
	shfl.sync.down.b32	%r24|%p8, %r23, 2, 31, -1;
	mov.b32 	%f27, %r24;
	max.f32 	%f28, %f26, %f27;
	mov.b32 	%r25, %f28;
	shfl.sync.down.b32	%r26|%p9, %r25, 1, 31, -1;
	mov.b32 	%f29, %r26;
	max.f32 	%f4, %f28, %f29;
	setp.ne.s32 	%p10, %r7, 0;
	@%p10 bra 	$L__BB1_6;
	shr.u32 	%r27, %r81, 3;
	mov.u32 	%r28, _ZZ14blockReduceMaxfE2sh;
	add.s32 	%r29, %r28, %r27;
	st.shared.f32 	[%r29], %f4;
$L__BB1_6:
	bar.sync 	0;
	setp.gt.u32 	%p12, %r81, 31;
	mov.pred 	%p40, 0;
	@%p12 bra 	$L__BB1_11;
	mov.u32 	%r30, %ntid.x;
	add.s32 	%r31, %r30, 31;
	shr.u32 	%r32, %r31, 5;
	setp.ge.u32 	%p13, %r7, %r32;
	mov.f32 	%f80, 0fFF7FFFFF;
	@%p13 bra 	$L__BB1_9;
	shl.b32 	%r33, %r7, 2;
	mov.u32 	%r34, _ZZ14blockReduceMaxfE2sh;
	add.s32 	%r35, %r34, %r33;
	ld.shared.f32 	%f80, [%r35];
$L__BB1_9:
	setp.ne.s32 	%p15, %r7, 0;
	mov.b32 	%r36, %f80;
	shfl.sync.down.b32	%r37|%p16, %r36, 16, 31, -1;
	mov.b32 	%f31, %r37;
	max.f32 	%f32, %f80, %f31;
	mov.b32 	%r38, %f32;
	shfl.sync.down.b32	%r39|%p17, %r38, 8, 31, -1;
	mov.b32 	%f33, %r39;
	max.f32 	%f34, %f32, %f33;
	mov.b32 	%r40, %f34;
	shfl.sync.down.b32	%r41|%p18, %r40, 4, 31, -1;
	mov.b32 	%f35, %r41;
	max.f32 	%f36, %f34, %f35;
	mov.b32 	%r42, %f36;
	shfl.sync.down.b32	%r43|%p19, %r42, 2, 31, -1;
	mov.b32 	%f37, %r43;
	max.f32 	%f38, %f36, %f37;
	mov.b32 	%r44, %f38;
	shfl.sync.down.b32	%r45|%p20, %r44, 1, 31, -1;
	mov.b32 	%f39, %r45;
	max.f32 	%f7, %f38, %f39;
	@%p15 bra 	$L__BB1_11;
	st.shared.f32 	[_ZZ14blockReduceMaxfE2sh], %f7;
	mov.pred 	%p40, -1;
$L__BB1_11:
	setp.ge.s32 	%p22, %r81, %r14;
	bar.sync 	0;
	mov.f32 	%f82, 0f00000000;
	@%p22 bra 	$L__BB1_14;
	ld.shared.f32 	%f8, [_ZZ14blockReduceMaxfE2sh];
	mov.f32 	%f82, 0f00000000;
	mov.u32 	%r8, %ntid.x;
	mov.u32 	%r80, %r81;
$L__BB1_13:
	add.s32 	%r46, %r80, %r2;
	mul.wide.s32 	%rd7, %r46, 4;
	add.s64 	%rd8, %rd1, %rd7;
	ld.global.nc.f32 	%f42, [%rd8];
	sub.f32 	%f43, %f42, %f8;
	fma.rn.f32 	%f44, %f43, 0f3BBB989D, 0f3F000000;
	cvt.sat.f32.f32 	%f45, %f44;
	mov.f32 	%f46, 0f4B400001;
	mov.f32 	%f47, 0f437C0000;
	fma.rm.f32 	%f48, %f45, %f47, %f46;
	add.f32 	%f49, %f48, 0fCB40007F;
	neg.f32 	%f50, %f49;
	fma.rn.f32 	%f51, %f43, 0f3FB8AA3B, %f50;
	fma.rn.f32 	%f52, %f43, 0f32A57060, %f51;
	mov.b32 	%r47, %f48;
	shl.b32 	%r48, %r47, 23;
	mov.b32 	%f53, %r48;
	ex2.approx.ftz.f32 	%f54, %f52;
	mul.f32 	%f55, %f54, %f53;
	add.s64 	%rd9, %rd2, %rd7;
	st.global.f32 	[%rd9], %f55;
	add.f32 	%f82, %f82, %f55;
	add.s32 	%r80, %r80, %r8;
	setp.lt.s32 	%p23, %r80, %r14;
	@%p23 bra 	$L__BB1_13;
$L__BB1_14:
	setp.ne.s32 	%p24, %r7, 0;
	mov.b32 	%r49, %f82;
	shfl.sync.down.b32	%r50|%p25, %r49, 16, 31, -1;
	mov.b32 	%f56, %r50;
	add.f32 	%f57, %f82, %f56;
	mov.b32 	%r51, %f57;
	shfl.sync.down.b32	%r52|%p26, %r51, 8, 31, -1;
	mov.b32 	%f58, %r52;
	add.f32 	%f59, %f57, %f58;
	mov.b32 	%r53, %f59;
	shfl.sync.down.b32	%r54|%p27, %r53, 4, 31, -1;
	mov.b32 	%f60, %r54;
	add.f32 	%f61, %f59, %f60;
	mov.b32 	%r55, %f61;
	shfl.sync.down.b32	%r56|%p28, %r55, 2, 31, -1;
	mov.b32 	%f62, %r56;
	add.f32 	%f63, %f61, %f62;
	mov.b32 	%r57, %f63;
	shfl.sync.down.b32	%r58|%p29, %r57, 1, 31, -1;
	mov.b32 	%f64, %r58;
	add.f32 	%f12, %f63, %f64;
	@%p24 bra 	$L__BB1_16;
	shr.u32 	%r59, %r81, 3;
	mov.u32 	%r60, _ZZ14blockReduceSumfE2sh;
	add.s32 	%r61, %r60, %r59;
	st.shared.f32 	[%r61], %f12;
$L__BB1_16:
	setp.gt.u32 	%p30, %r81, 31;
	bar.sync 	0;
	mov.f32 	%f84, 0f00000000;
	@%p30 bra 	$L__BB1_20;
	mov.u32 	%r62, %ntid.x;
	add.s32 	%r63, %r62, 31;
	shr.u32 	%r64, %r63, 5;
	setp.ge.u32 	%p31, %r7, %r64;
	mov.f32 	%f83, 0f00000000;
	@%p31 bra 	$L__BB1_19;
	shl.b32 	%r65, %r7, 2;
	mov.u32 	%r66, _ZZ14blockReduceSumfE2sh;
	add.s32 	%r67, %r66, %r65;
	ld.shared.f32 	%f83, [%r67];
$L__BB1_19:
	mov.b32 	%r68, %f83;
	shfl.sync.down.b32	%r69|%p32, %r68, 16, 31, -1;
	mov.b32 	%f67, %r69;
	add.f32 	%f68, %f83, %f67;
	mov.b32 	%r70, %f68;
	shfl.sync.down.b32	%r71|%p33, %r70, 8, 31, -1;
	mov.b32 	%f69, %r71;
	add.f32 	%f70, %f68, %f69;
	mov.b32 	%r72, %f70;
	shfl.sync.down.b32	%r73|%p34, %r72, 4, 31, -1;
	mov.b32 	%f71, %r73;
	add.f32 	%f72, %f70, %f71;
	mov.b32 	%r74, %f72;
	shfl.sync.down.b32	%r75|%p35, %r74, 2, 31, -1;
	mov.b32 	%f73, %r75;
	add.f32 	%f74, %f72, %f73;
	mov.b32 	%r76, %f74;
	shfl.sync.down.b32	%r77|%p36, %r76, 1, 31, -1;
	mov.b32 	%f75, %r77;
	add.f32 	%f84, %f74, %f75;
$L__BB1_20:
	not.pred 	%p37, %p40;
	@%p37 bra 	$L__BB1_22;
	st.shared.f32 	[_ZZ14blockReduceSumfE2sh], %f84;
$L__BB1_22:
	setp.ge.s32 	%p38, %r81, %r14;
	bar.sync 	0;
	@%p38 bra 	$L__BB1_25;
	ld.shared.f32 	%f17, [_ZZ14blockReduceSumfE2sh];
	mov.u32 	%r11, %ntid.x;
$L__BB1_24:
	add.s32 	%r78, %r81, %r2;
	mul.wide.s32 	%rd10, %r78, 4;
	add.s64 	%rd11, %rd2, %rd10;
	ld.global.f32 	%f76, [%rd11];
	div.rn.f32 	%f77, %f76, %f17;
	st.global.f32 	[%rd11], %f77;
	add.s32 	%r81, %r81, %r11;
	setp.lt.s32 	%p39, %r81, %r14;
	@%p39 bra 	$L__BB1_24;
$L__BB1_25:
	ret;

}
	// .globl	_Z22transpose_tiled_kernelPKfPfii
.visible .entry _Z22transpose_tiled_kernelPKfPfii(
	.param .u64 .ptr .align 1 _Z22transpose_tiled_kernelPKfPfii_param_0,
	.param .u64 .ptr .align 1 _Z22transpose_tiled_kernelPKfPfii_param_1,
	.param .u32 _Z22transpose_tiled_kernelPKfPfii_param_2,
	.param .u32 _Z22transpose_tiled_kernelPKfPfii_param_3
)
{
	.reg .pred 	%p<7>;
	.reg .b32 	%r<24>;
	.reg .b32 	%f<3>;
	.reg .b64 	%rd<9>;
	// demoted variable
	.shared .align 4 .b8 _ZZ22transpose_tiled_kernelPKfPfiiE4tile[4224];
	ld.param.u64 	%rd1, [_Z22transpose_tiled_kernelPKfPfii_param_0];
	ld.param.u64 	%rd2, [_Z22transpose_tiled_kernelPKfPfii_param_1];
	ld.param.u32 	%r9, [_Z22transpose_tiled_kernelPKfPfii_param_2];
	ld.param.u32 	%r10, [_Z22transpose_tiled_kernelPKfPfii_param_3];
	mov.u32 	%r11, %ctaid.x;
	shl.b32 	%r1, %r11, 5;
	mov.u32 	%r2, %tid.x;
	add.s32 	%r3, %r1, %r2;
	mov.u32 	%r12, %ctaid.y;
	shl.b32 	%r4, %r12, 5;
	mov.u32 	%r5, %tid.y;
	add.s32 	%r6, %r4, %r5;
	setp.ge.s32 	%p1, %r6, %r9;
	setp.ge.s32 	%p2, %r3, %r10;
	or.pred  	%p3, %p1, %p2;
	@%p3 bra 	$L__BB2_2;
	cvta.to.global.u64 	%rd3, %rd1;
	mad.lo.s32 	%r13, %r10, %r6, %r3;
	mul.wide.s32 	%rd4, %r13, 4;
	add.s64 	%rd5, %rd3, %rd4;
	ld.global.nc.f32 	%f1, [%rd5];
	mov.u32 	%r14, _ZZ22transpose_tiled_kernelPKfPfiiE4tile;
	mad.lo.s32 	%r15, %r5, 132, %r14;
	shl.b32 	%r16, %r2, 2;
	add.s32 	%r17, %r15, %r16;
	st.shared.f32 	[%r17], %f1;
$L__BB2_2:
	bar.sync 	0;
	add.s32 	%r18, %r4, %r2;
	add.s32 	%r8, %r1, %r5;
	setp.ge.s32 	%p4, %r8, %r10;
	setp.ge.s32 	%p5, %r18, %r9;
	or.pred  	%p6, %p4, %p5;
	@%p6 bra 	$L__BB2_4;
	mov.u32 	%r19, _ZZ22transpose_tiled_kernelPKfPfiiE4tile;
	mad.lo.s32 	%r20, %r2, 132, %r19;
	shl.b32 	%r21, %r5, 2;
	add.s32 	%r22, %r20, %r21;
	ld.shared.f32 	%f2, [%r22];
	mad.lo.s32 	%r23, %r9, %r8, %r18;
	cvta.to.global.u64 	%rd6, %rd2;
	mul.wide.s32 	%rd7, %r23, 4;
	add.s64 	%rd8, %rd6, %rd7;
	st.global.f32 	[%rd8], %f2;
$L__BB2_4:
	ret;

}
	// .globl	_Z18split_heads_kernelPKfPfiiii
.visible .entry _Z18split_heads_kernelPKfPfiiii(
	.param .u64 .ptr .align 1 _Z18split_heads_kernelPKfPfiiii_param_0,
	.param .u64 .ptr .align 1 _Z18split_heads_kernelPKfPfiiii_param_1,
	.param .u32 _Z18split_heads_kernelPKfPfiiii_param_2,
	.param .u32 _Z18split_heads_kernelPKfPfiiii_param_3,
	.param .u32 _Z18split_heads_kernelPKfPfiiii_param_4,
	.param .u32 _Z18split_heads_kernelPKfPfiiii_param_5
)
{
	.reg .pred 	%p<3>;
	.reg .b32 	%r<21>;
	.reg .b32 	%f<2>;
	.reg .b64 	%rd<9>;

	ld.param.u64 	%rd3, [_Z18split_heads_kernelPKfPfiiii_param_0];
	ld.param.u64 	%rd4, [_Z18split_heads_kernelPKfPfiiii_param_1];
	ld.param.u32 	%r8, [_Z18split_heads_kernelPKfPfiiii_param_3];
	ld.param.u32 	%r9, [_Z18split_heads_kernelPKfPfiiii_param_4];
	ld.param.u32 	%r10, [_Z18split_heads_kernelPKfPfiiii_param_5];
	div.s32 	%r1, %r9, %r10;
	mov.u32 	%r20, %tid.x;
	setp.ge.s32 	%p1, %r20, %r1;
	@%p1 bra 	$L__BB3_3;
	mov.u32 	%r11, %ctaid.z;
	mov.u32 	%r12, %ctaid.y;
	mov.u32 	%r13, %ctaid.x;
	mad.lo.s32 	%r14, %r8, %r13, %r12;
	mul.lo.s32 	%r15, %r14, %r9;
	mad.lo.s32 	%r3, %r1, %r11, %r15;
	mad.lo.s32 	%r16, %r10, %r13, %r11;
	mad.lo.s32 	%r17, %r16, %r8, %r12;
	mul.lo.s32 	%r4, %r1, %r17;
	mov.u32 	%r5, %ntid.x;
	cvta.to.global.u64 	%rd1, %rd3;
	cvta.to.global.u64 	%rd2, %rd4;
$L__BB3_2:
	add.s32 	%r18, %r3, %r20;
	add.s32 	%r19, %r20, %r4;
	mul.wide.s32 	%rd5, %r18, 4;
	add.s64 	%rd6, %rd1, %rd5;
	ld.global.nc.f32 	%f1, [%rd6];
	mul.wide.s32 	%rd7, %r19, 4;
	add.s64 	%rd8, %rd2, %rd7;
	st.global.f32 	[%rd8], %f1;
	add.s32 	%r20, %r20, %r5;
	setp.lt.s32 	%p2, %r20, %r1;
	@%p2 bra 	$L__BB3_2;
$L__BB3_3:
	ret;

}
	// .globl	_Z20combine_heads_kernelPKfPfiiii
.visible .entry _Z20combine_heads_kernelPKfPfiiii(
	.param .u64 .ptr .align 1 _Z20combine_heads_kernelPKfPfiiii_param_0,
	.param .u64 .ptr .align 1 _Z20combine_heads_kernelPKfPfiiii_param_1,
	.param .u32 _Z20combine_heads_kernelPKfPfiiii_param_2,
	.param .u32 _Z20combine_heads_kernelPKfPfiiii_param_3,
	.param .u32 _Z20combine_heads_kernelPKfPfiiii_param_4,
	.param .u32 _Z20combine_heads_kernelPKfPfiiii_param_5
)
{
	.reg .pred 	%p<3>;
	.reg .b32 	%r<22>;
	.reg .b32 	%f<2>;
	.reg .b64 	%rd<9>;

	ld.param.u64 	%rd3, [_Z20combine_heads_kernelPKfPfiiii_param_0];
	ld.param.u64 	%rd4, [_Z20combine_heads_kernelPKfPfiiii_param_1];
	ld.param.u32 	%r9, [_Z20combine_heads_kernelPKfPfiiii_param_3];
	ld.param.u32 	%r10, [_Z20combine_heads_kernelPKfPfiiii_param_4];
	ld.param.u32 	%r11, [_Z20combine_heads_kernelPKfPfiiii_param_5];
	mov.u32 	%r1, %ctaid.y;
	mov.u32 	%r21, %tid.x;
	setp.ge.s32 	%p1, %r21, %r10;
	@%p1 bra 	$L__BB4_3;
	div.s32 	%r3, %r10, %r11;
	mov.u32 	%r12, %ctaid.x;
	mul.lo.s32 	%r4, %r11, %r12;
	mad.lo.s32 	%r13, %r9, %r12, %r1;
	mul.lo.s32 	%r5, %r13, %r10;
	mov.u32 	%r6, %ntid.x;
	cvta.to.global.u64 	%rd1, %rd3;
	cvta.to.global.u64 	%rd2, %rd4;
$L__BB4_2:
	div.s32 	%r14, %r21, %r3;
	mul.lo.s32 	%r15, %r14, %r3;
	sub.s32 	%r16, %r21, %r15;
	add.s32 	%r17, %r14, %r4;
	mad.lo.s32 	%r18, %r17, %r9, %r1;
	mad.lo.s32 	%r19, %r18, %r3, %r16;
	add.s32 	%r20, %r21, %r5;
	mul.wide.s32 	%rd5, %r19, 4;
	add.s64 	%rd6, %rd1, %rd5;
	ld.global.nc.f32 	%f1, [%rd6];
	mul.wide.s32 	%rd7, %r20, 4;
	add.s64 	%rd8, %rd2, %rd7;
	st.global.f32 	[%rd8], %f1;
	add.s32 	%r21, %r21, %r6;
	setp.lt.s32 	%p2, %r21, %r10;
	@%p2 bra 	$L__BB4_2;
$L__BB4_3:
	ret;

}


// ===== COMPILED SASS (sm_100) =====

	.target	sm_100

	.elftype	@"ET_EXEC"


//--------------------- .note.nv.tkinfo           --------------------------
	.section	.note.nv.tkinfo,"",@"SHT_NOTE"
	.sectionflags	@"SHF_NOTE_NV_TKINFO"
	.tkinfo
        /*0018*/ 	.word	0x00000002
        /*0030*/ 	.string	""
        /*0030*/ 	.string	"ptxas"
        /*0030*/ 	.string	"Cuda compilation tools, release 13.0, V13.0.88"
        /*0030*/ 	.string	"Build cuda_13.0.r13.0/compiler.36424714_0"
        /*0030*/ 	.string	"-arch sm_100 -m 64 "



//--------------------- .note.nv.cuinfo           --------------------------
	.section	.note.nv.cuinfo,"",@"SHT_NOTE"
	.sectionflags	@"SHF_NOTE_NV_CUINFO"
        /*0018*/ 	.short	0x0002
        /*001a*/ 	.short	0x0064
        /*001c*/ 	.short	0x0082
	.zero		2


//--------------------- .nv.info                  --------------------------
	.section	.nv.info,"",@"SHT_CUDA_INFO"
	.align	4


	//----- nvinfo : EIATTR_REGCOUNT
	.align		4
        /*0000*/ 	.byte	0x04, 0x2f
        /*0002*/ 	.short	(.L_1 - .L_0)
	.align		4
.L_0:
        /*0004*/ 	.word	index@(_Z19matmul_tiled_kernelPKfS0_Pfiiiff)
        /*0008*/ 	.word	0x00000020


	//----- nvinfo : EIATTR_FRAME_SIZE
	.align		4
.L_1:
        /*000c*/ 	.byte	0x04, 0x11
        /*000e*/ 	.short	(.L_3 - .L_2)
	.align		4
.L_2:
        /*0010*/ 	.word	index@(_Z19matmul_tiled_kernelPKfS0_Pfiiiff)
        /*0014*/ 	.word	0x00000000


	//----- nvinfo : EIATTR_REGCOUNT
	.align		4
.L_3:
        /*0018*/ 	.byte	0x04, 0x2f
        /*001a*/ 	.short	(.L_5 - .L_4)
	.align		4
.L_4:
        /*001c*/ 	.word	index@(_Z22softmax_rowwise_kernelPKfPfii)
        /*0020*/ 	.word	0x00000016


	//----- nvinfo : EIATTR_FRAME_SIZE
	.align		4
.L_5:
        /*0024*/ 	.byte	0x04, 0x11
        /*0026*/ 	.short	(.L_7 - .L_6)
	.align		4
.L_6:
        /*0028*/ 	.word	index@($__internal_0_$__cuda_sm3x_div_rn_noftz_f32_slowpath)
        /*002c*/ 	.word	0x00000000


	//----- nvinfo : EIATTR_FRAME_SIZE
	.align		4
.L_7:
        /*0030*/ 	.byte	0x04, 0x11
        /*0032*/ 	.short	(.L_9 - .L_8)
	.align		4
.L_8:
        /*0034*/ 	.word	index@(_Z22softmax_rowwise_kernelPKfPfii)
        /*0038*/ 	.word	0x00000000


	//----- nvinfo : EIATTR_REGCOUNT
	.align		4
.L_9:
        /*003c*/ 	.byte	0x04, 0x2f
        /*003e*/ 	.short	(.L_11 - .L_10)
	.align		4
.L_10:
        /*0040*/ 	.word	index@(_Z22transpose_tiled_kernelPKfPfii)
        /*0044*/ 	.word	0x0000000c


	//----- nvinfo : EIATTR_FRAME_SIZE
	.align		4
.L_11:
        /*0048*/ 	.byte	0x04, 0x11
        /*004a*/ 	.short	(.L_13 - .L_12)
	.align		4
.L_12:
        /*004c*/ 	.word	index@(_Z22transpose_tiled_kernelPKfPfii)
        /*0050*/ 	.word	0x00000000


	//----- nvinfo : EIATTR_REGCOUNT
	.align		4
.L_13:
        /*0054*/ 	.byte	0x04, 0x2f
        /*0056*/ 	.short	(.L_15 - .L_14)
	.align		4
.L_14:
        /*0058*/ 	.word	index@(_Z18split_heads_kernelPKfPfiiii)
        /*005c*/ 	.word	0x00000012


	//----- nvinfo : EIATTR_FRAME_SIZE
	.align		4
.L_15:
        /*0060*/ 	.byte	0x04, 0x11
        /*0062*/ 	.short	(.L_17 - .L_16)
	.align		4
.L_16:
        /*0064*/ 	.word	index@(_Z18split_heads_kernelPKfPfiiii)
        /*0068*/ 	.word	0x00000000


	//----- nvinfo : EIATTR_REGCOUNT
	.align		4
.L_17:
        /*006c*/ 	.byte	0x04, 0x2f
        /*006e*/ 	.short	(.L_19 - .L_18)
	.align		4
.L_18:
        /*0070*/ 	.word	index@(_Z20combine_heads_kernelPKfPfiiii)
        /*0074*/ 	.word	0x00000014


	//----- nvinfo : EIATTR_FRAME_SIZE
	.align		4
.L_19:
        /*0078*/ 	.byte	0x04, 0x11
        /*007a*/ 	.short	(.L_21 - .L_20)
	.align		4
.L_20:
        /*007c*/ 	.word	index@(_Z20combine_heads_kernelPKfPfiiii)
        /*0080*/ 	.word	0x00000000


	//----- nvinfo : EIATTR_MIN_STACK_SIZE
	.align		4
.L_21:
        /*0084*/ 	.byte	0x04, 0x12
        /*0086*/ 	.short	(.L_23 - .L_22)
	.align		4
.L_22:
        /*0088*/ 	.word	index@(_Z20combine_heads_kernelPKfPfiiii)
        /*008c*/ 	.word	0x00000000


	//----- nvinfo : EIATTR_MIN_STACK_SIZE
	.align		4
.L_23:
        /*0090*/ 	.byte	0x04, 0x12
        /*0092*/ 	.short	(.L_25 - .L_24)
	.align		4
.L_24:
        /*0094*/ 	.word	index@(_Z18split_heads_kernelPKfPfiiii)
        /*0098*/ 	.word	0x00000000


	//----- nvinfo : EIATTR_MIN_STACK_SIZE
	.align		4
.L_25:
        /*009c*/ 	.byte	0x04, 0x12
        /*009e*/ 	.short	(.L_27 - .L_26)
	.align		4
.L_26:
        /*00a0*/ 	.word	index@(_Z22transpose_tiled_kernelPKfPfii)
        /*00a4*/ 	.word	0x00000000


	//----- nvinfo : EIATTR_MIN_STACK_SIZE
	.align		4
.L_27:
        /*00a8*/ 	.byte	0x04, 0x12
        /*00aa*/ 	.short	(.L_29 - .L_28)
	.align		4
.L_28:
        /*00ac*/ 	.word	index@(_Z22softmax_rowwise_kernelPKfPfii)
        /*00b0*/ 	.word	0x00000000


	//----- nvinfo : EIATTR_MIN_STACK_SIZE
	.align		4
.L_29:
        /*00b4*/ 	.byte	0x04, 0x12
        /*00b6*/ 	.short	(.L_31 - .L_30)
	.align		4
.L_30:
        /*00b8*/ 	.word	index@(_Z19matmul_tiled_kernelPKfS0_Pfiiiff)
        /*00bc*/ 	.word	0x00000000
.L_31:


//--------------------- .nv.compat                --------------------------
	.section	.nv.compat,"",@"SHT_CUDA_COMPAT_INFO"
	.align	4
        /*0000*/ 	.byte	0x02, 0x09, 0x00, 0x00, 0x02, 0x02, 0x01, 0x00, 0x02, 0x05, 0x05, 0x00, 0x03, 0x07, 0x01, 0x01
        /*0010*/ 	.byte	0x02, 0x03, 0x00, 0x00, 0x02, 0x06, 0x01, 0x00, 0x04, 0x0b, 0x08, 0x00, 0x01, 0x00, 0x00, 0x00
        /*0020*/ 	.byte	0x00, 0x00, 0x00, 0x00


//--------------------- .nv.info._Z20combine_heads_kernelPKfPfiiii --------------------------
	.section	.nv.info._Z20combine_heads_kernelPKfPfiiii,"",@"SHT_CUDA_INFO"
	.sectionflags	@""
	.align	4


	//----- nvinfo : EIATTR_CUDA_API_VERSION
	.align		4
        /*0000*/ 	.byte	0x04, 0x37
        /*0002*/ 	.short	(.L_33 - .L_32)
.L_32:
        /*0004*/ 	.word	0x00000082


	//----- nvinfo : EIATTR_KPARAM_INFO
	.align		4
.L_33:
        /*0008*/ 	.byte	0x04, 0x17
        /*000a*/ 	.short	(.L_35 - .L_34)
.L_34:
        /*000c*/ 	.word	0x00000000
        /*0010*/ 	.short	0x0005
        /*0012*/ 	.short	0x001c
        /*0014*/ 	.byte	0x00, 0xf0, 0x11, 0x00


	//----- nvinfo : EIATTR_KPARAM_INFO
	.align		4
.L_35:
        /*0018*/ 	.byte	0x04, 0x17
        /*001a*/ 	.short	(.L_37 - .L_36)
.L_36:
        /*001c*/ 	.word	0x00000000
        /*0020*/ 	.short	0x0004
        /*0022*/ 	.short	0x0018
        /*0024*/ 	.byte	0x00, 0xf0, 0x11, 0x00


	//----- nvinfo : EIATTR_KPARAM_INFO
	.align		4
.L_37:
        /*0028*/ 	.byte	0x04, 0x17
        /*002a*/ 	.short	(.L_39 - .L_38)
.L_38:
        /*002c*/ 	.word	0x00000000
        /*0030*/ 	.short	0x0003
        /*0032*/ 	.short	0x0014
        /*0034*/ 	.byte	0x00, 0xf0, 0x11, 0x00


	//----- nvinfo : EIATTR_KPARAM_INFO
	.align		4
.L_39:
        /*0038*/ 	.byte	0x04, 0x17
        /*003a*/ 	.short	(.L_41 - .L_40)
.L_40:
        /*003c*/ 	.word	0x00000000
        /*0040*/ 	.short	0x0002
        /*0042*/ 	.short	0x0010
        /*0044*/ 	.byte	0x00, 0xf0, 0x11, 0x00


	//----- nvinfo : EIATTR_KPARAM_INFO
	.align		4
.L_41:
        /*0048*/ 	.byte	0x04, 0x17
        /*004a*/ 	.short	(.L_43 - .L_42)
.L_42:
        /*004c*/ 	.word	0x00000000
        /*0050*/ 	.short	0x0001
        /*0052*/ 	.short	0x0008
        /*0054*/ 	.byte	0x00, 0xf5, 0x21, 0x00


	//----- nvinfo : EIATTR_KPARAM_INFO
	.align		4
.L_43:
        /*0058*/ 	.byte	0x04, 0x17
        /*005a*/ 	.short	(.L_45 - .L_44)
.L_44:
        /*005c*/ 	.word	0x00000000
        /*0060*/ 	.short	0x0000
        /*0062*/ 	.short	0x0000
        /*0064*/ 	.byte	0x00, 0xf5, 0x21, 0x00


	//----- nvinfo : EIATTR_SPARSE_MMA_MASK
	.align		4
.L_45:
        /*0068*/ 	.byte	0x03, 0x50
        /*006a*/ 	.short	0x0000


	//----- nvinfo : EIATTR_MAXREG_COUNT
	.align		4
        /*006c*/ 	.byte	0x03, 0x1b
        /*006e*/ 	.short	0x00ff


	//----- nvinfo : EIATTR_MERCURY_ISA_VERSION
	.align		4
        /*0070*/ 	.byte	0x03, 0x5f
        /*0072*/ 	.short	0x0101


	//----- nvinfo : EIATTR_VRC_CTA_INIT_COUNT
	.align		4
        /*0074*/ 	.byte	0x02, 0x4a
	.zero		1
	.zero		1


	//----- nvinfo : EIATTR_EXIT_INSTR_OFFSETS
	.align		4
        /*0078*/ 	.byte	0x04, 0x1c
        /*007a*/ 	.short	(.L_47 - .L_46)


	//   ....[0]....
.L_46:
        /*007c*/ 	.word	0x00000040


	//   ....[1]....
        /*0080*/ 	.word	0x00000500


	//----- nvinfo : EIATTR_CRS_STACK_SIZE
	.align		4
.L_47:
        /*0084*/ 	.byte	0x04, 0x1e
        /*0086*/ 	.short	(.L_49 - .L_48)
.L_48:
        /*0088*/ 	.word	0x00000000


	//----- nvinfo : EIATTR_CBANK_PARAM_SIZE
	.align		4
.L_49:
        /*008c*/ 	.byte	0x03, 0x19
        /*008e*/ 	.short	0x0020


	//----- nvinfo : EIATTR_PARAM_CBANK
	.align		4
        /*0090*/ 	.byte	0x04, 0x0a
        /*0092*/ 	.short	(.L_51 - .L_50)
	.align		4
.L_50:
        /*0094*/ 	.word	index@(.nv.constant0._Z20combine_heads_kernelPKfPfiiii)
        /*0098*/ 	.short	0x0380
        /*009a*/ 	.short	0x0020


	//----- nvinfo : EIATTR_SW_WAR
	.align		4
.L_51:
        /*009c*/ 	.byte	0x04, 0x36
        /*009e*/ 	.short	(.L_53 - .L_52)
.L_52:
        /*00a0*/ 	.word	0x00000008
.L_53:


//--------------------- .nv.info._Z18split_heads_kernelPKfPfiiii --------------------------
	.section	.nv.info._Z18split_heads_kernelPKfPfiiii,"",@"SHT_CUDA_INFO"
	.sectionflags	@""
	.align	4


	//----- nvinfo : EIATTR_CUDA_API_VERSION
	.align		4
        /*0000*/ 	.byte	0x04, 0x37
        /*0002*/ 	.short	(.L_55 - .L_54)
.L_54:
        /*0004*/ 	.word	0x00000082


	//----- nvinfo : EIATTR_KPARAM_INFO
	.align		4
.L_55:
        /*0008*/ 	.byte	0x04, 0x17
        /*000a*/ 	.short	(.L_57 - .L_56)
.L_56:
        /*000c*/ 	.word	0x00000000
        /*0010*/ 	.short	0x0005
        /*0012*/ 	.short	0x001c
        /*0014*/ 	.byte	0x00, 0xf0, 0x11, 0x00


	//----- nvinfo : EIATTR_KPARAM_INFO
	.align		4
.L_57:
        /*0018*/ 	.byte	0x04, 0x17
        /*001a*/ 	.short	(.L_59 - .L_58)
.L_58:
        /*001c*/ 	.word	0x00000000
        /*0020*/ 	.short	0x0004
        /*0022*/ 	.short	0x0018
        /*0024*/ 	.byte	0x00, 0xf0, 0x11, 0x00


	//----- nvinfo : EIATTR_KPARAM_INFO
	.align		4
.L_59:
        /*0028*/ 	.byte	0x04, 0x17
        /*002a*/ 	.short	(.L_61 - .L_60)
.L_60:
        /*002c*/ 	.word	0x00000000
        /*0030*/ 	.short	0x0003
        /*0032*/ 	.short	0x0014
        /*0034*/ 	.byte	0x00, 0xf0, 0x11, 0x00


	//----- nvinfo : EIATTR_KPARAM_INFO
	.align		4
.L_61:
        /*0038*/ 	.byte	0x04, 0x17
        /*003a*/ 	.short	(.L_63 - .L_62)
.L_62:
        /*003c*/ 	.word	0x00000000
        /*0040*/ 	.short	0x0002
        /*0042*/ 	.short	0x0010
        /*0044*/ 	.byte	0x00, 0xf0, 0x11, 0x00


	//----- nvinfo : EIATTR_KPARAM_INFO
	.align		4
.L_63:
        /*0048*/ 	.byte	0x04, 0x17
        /*004a*/ 	.short	(.L_65 - .L_64)
.L_64:
        /*004c*/ 	.word	0x00000000
        /*0050*/ 	.short	0x0001
        /*0052*/ 	.short	0x0008
        /*0054*/ 	.byte	0x00, 0xf5, 0x21, 0x00


	//----- nvinfo : EIATTR_KPARAM_INFO
	.align		4
.L_65:
        /*0058*/ 	.byte	0x04, 0x17
        /*005a*/ 	.short	(.L_67 - .L_66)
.L_66:
        /*005c*/ 	.word	0x00000000
        /*0060*/ 	.short	0x0000
        /*0062*/ 	.short	0x0000
        /*0064*/ 	.byte	0x00, 0xf5, 0x21, 0x00


	//----- nvinfo : EIATTR_SPARSE_MMA_MASK
	.align		4
.L_67:
        /*0068*/ 	.byte	0x03, 0x50
        /*006a*/ 	.short	0x0000


	//----- nvinfo : EIATTR_MAXREG_COUNT
	.align		4
        /*006c*/ 	.byte	0x03, 0x1b
        /*006e*/ 	.short	0x00ff


	//----- nvinfo : EIATTR_MERCURY_ISA_VERSION
	.align		4
        /*0070*/ 	.byte	0x03, 0x5f
        /*0072*/ 	.short	0x0101


	//----- nvinfo : EIATTR_VRC_CTA_INIT_COUNT
	.align		4
        /*0074*/ 	.byte	0x02, 0x4a
	.zero		1
	.zero		1


	//----- nvinfo : EIATTR_EXIT_INSTR_OFFSETS
	.align		4
        /*0078*/ 	.byte	0x04, 0x1c
        /*007a*/ 	.short	(.L_69 - .L_68)


	//   ....[0]....
.L_68:
        /*007c*/ 	.word	0x000001c0


	//   ....[1]....
        /*0080*/ 	.word	0x00000350


	//----- nvinfo : EIATTR_CRS_STACK_SIZE
	.align		4
.L_69:
        /*0084*/ 	.byte	0x04, 0x1e
        /*0086*/ 	.short	(.L_71 - .L_70)
.L_70:
        /*0088*/ 	.word	0x00000000


	//----- nvinfo : EIATTR_CBANK_PARAM_SIZE
	.align		4
.L_71:
        /*008c*/ 	.byte	0x03, 0x19
        /*008e*/ 	.short	0x0020


	//----- nvinfo : EIATTR_PARAM_CBANK
	.align		4
        /*0090*/ 	.byte	0x04, 0x0a
        /*0092*/ 	.short	(.L_73 - .L_72)
	.align		4
.L_72:
        /*0094*/ 	.word	index@(.nv.constant0._Z18split_heads_kernelPKfPfiiii)
        /*0098*/ 	.short	0x0380
        /*009a*/ 	.short	0x0020


	//----- nvinfo : EIATTR_SW_WAR
	.align		4
.L_73:
        /*009c*/ 	.byte	0x04, 0x36
        /*009e*/ 	.short	(.L_75 - .L_74)
.L_74:
        /*00a0*/ 	.word	0x00000008
.L_75:


//--------------------- .nv.info._Z22transpose_tiled_kernelPKfPfii --------------------------
	.section	.nv.info._Z22transpose_tiled_kernelPKfPfii,"",@"SHT_CUDA_INFO"
	.sectionflags	@""
	.align	4


	//----- nvinfo : EIATTR_CUDA_API_VERSION
	.align		4
        /*0000*/ 	.byte	0x04, 0x37
        /*0002*/ 	.short	(.L_77 - .L_76)
.L_76:
        /*0004*/ 	.word	0x00000082


	//----- nvinfo : EIATTR_KPARAM_INFO
	.align		4
.L_77:
        /*0008*/ 	.byte	0x04, 0x17
        /*000a*/ 	.short	(.L_79 - .L_78)
.L_78:
        /*000c*/ 	.word	0x00000000
        /*0010*/ 	.short	0x0003
        /*0012*/ 	.short	0x0014
        /*0014*/ 	.byte	0x00, 0xf0, 0x11, 0x00


	//----- nvinfo : EIATTR_KPARAM_INFO
	.align		4
.L_79:
        /*0018*/ 	.byte	0x04, 0x17
        /*001a*/ 	.short	(.L_81 - .L_80)
.L_80:
        /*001c*/ 	.word	0x00000000
        /*0020*/ 	.short	0x0002
        /*0022*/ 	.short	0x0010
        /*0024*/ 	.byte	0x00, 0xf0, 0x11, 0x00


	//----- nvinfo : EIATTR_KPARAM_INFO
	.align		4
.L_81:
        /*0028*/ 	.byte	0x04, 0x17
        /*002a*/ 	.short	(.L_83 - .L_82)
.L_82:
        /*002c*/ 	.word	0x00000000
        /*0030*/ 	.short	0x0001
        /*0032*/ 	.short	0x0008
        /*0034*/ 	.byte	0x00, 0xf5, 0x21, 0x00


	//----- nvinfo : EIATTR_KPARAM_INFO
	.align		4
.L_83:
        /*0038*/ 	.byte	0x04, 0x17
        /*003a*/ 	.short	(.L_85 - .L_84)
.L_84:
        /*003c*/ 	.word	0x00000000
        /*0040*/ 	.short	0x0000
        /*0042*/ 	.short	0x0000
        /*0044*/ 	.byte	0x00, 0xf5, 0x21, 0x00


	//----- nvinfo : EIATTR_SPARSE_MMA_MASK
	.align		4
.L_85:
        /*0048*/ 	.byte	0x03, 0x50
        /*004a*/ 	.short	0x0000


	//----- nvinfo : EIATTR_MAXREG_COUNT
	.align		4
        /*004c*/ 	.byte	0x03, 0x1b
        /*004e*/ 	.short	0x00ff


	//----- nvinfo : EIATTR_NUM_BARRIERS
	.align		4
        /*0050*/ 	.byte	0x02, 0x4c
        /*0052*/ 	.byte	0x01
	.zero		1


	//----- nvinfo : EIATTR_MERCURY_ISA_VERSION
	.align		4
        /*0054*/ 	.byte	0x03, 0x5f
        /*0056*/ 	.short	0x0101


	//----- nvinfo : EIATTR_VRC_CTA_INIT_COUNT
	.align		4
        /*0058*/ 	.byte	0x02, 0x4a
	.zero		1
	.zero		1


	//----- nvinfo : EIATTR_EXIT_INSTR_OFFSETS
	.align		4
        /*005c*/ 	.byte	0x04, 0x1c
        /*005e*/ 	.short	(.L_87 - .L_86)


	//   ....[0]....
.L_86:
        /*0060*/ 	.word	0x000001a0


	//   ....[1]....
        /*0064*/ 	.word	0x00000250


	//----- nvinfo : EIATTR_CBANK_PARAM_SIZE
	.align		4
.L_87:
        /*0068*/ 	.byte	0x03, 0x19
        /*006a*/ 	.short	0x0018


	//----- nvinfo : EIATTR_PARAM_CBANK
	.align		4
        /*006c*/ 	.byte	0x04, 0x0a
        /*006e*/ 	.short	(.L_89 - .L_88)
	.align		4
.L_88:
        /*0070*/ 	.word	index@(.nv.constant0._Z22transpose_tiled_kernelPKfPfii)
        /*0074*/ 	.short	0x0380
        /*0076*/ 	.short	0x0018


	//----- nvinfo : EIATTR_SW_WAR
	.align		4
.L_89:
        /*0078*/ 	.byte	0x04, 0x36
        /*007a*/ 	.short	(.L_91 - .L_90)
.L_90:
        /*007c*/ 	.word	0x00000008
.L_91:


//--------------------- .nv.info._Z22softmax_rowwise_kernelPKfPfii --------------------------
	.section	.nv.info._Z22softmax_rowwise_kernelPKfPfii,"",@"SHT_CUDA_INFO"
	.sectionflags	@""
	.align	4


	//----- nvinfo : EIATTR_CUDA_API_VERSION
	.align		4
        /*0000*/ 	.byte	0x04, 0x37
        /*0002*/ 	.short	(.L_93 - .L_92)
.L_92:
        /*0004*/ 	.word	0x00000082


	//----- nvinfo : EIATTR_KPARAM_INFO
	.align		4
.L_93:
        /*0008*/ 	.byte	0x04, 0x17
        /*000a*/ 	.short	(.L_95 - .L_94)
.L_94:
        /*000c*/ 	.word	0x00000000
        /*0010*/ 	.short	0x0003
        /*0012*/ 	.short	0x0014
        /*0014*/ 	.byte	0x00, 0xf0, 0x11, 0x00


	//----- nvinfo : EIATTR_KPARAM_INFO
	.align		4
.L_95:
        /*0018*/ 	.byte	0x04, 0x17
        /*001a*/ 	.short	(.L_97 - .L_96)
.L_96:
        /*001c*/ 	.word	0x00000000
        /*0020*/ 	.short	0x0002
        /*0022*/ 	.short	0x0010
        /*0024*/ 	.byte	0x00, 0xf0, 0x11, 0x00


	//----- nvinfo : EIATTR_KPARAM_INFO
	.align		4
.L_97:
        /*0028*/ 	.byte	0x04, 0x17
        /*002a*/ 	.short	(.L_99 - .L_98)
.L_98:
        /*002c*/ 	.word	0x00000000
        /*0030*/ 	.short	0x0001
        /*0032*/ 	.short	0x0008
        /*0034*/ 	.byte	0x00, 0xf5, 0x21, 0x00


	//----- nvinfo : EIATTR_KPARAM_INFO
	.align		4
.L_99:
        /*0038*/ 	.byte	0x04, 0x17
        /*003a*/ 	.short	(.L_101 - .L_100)
.L_100:
        /*003c*/ 	.word	0x00000000
        /*0040*/ 	.short	0x0000
        /*0042*/ 	.short	0x0000
        /*0044*/ 	.byte	0x00, 0xf5, 0x21, 0x00


	//----- nvinfo : EIATTR_SPARSE_MMA_MASK
	.align		4
.L_101:
        /*0048*/ 	.byte	0x03, 0x50
        /*004a*/ 	.short	0x0000


	//----- nvinfo : EIATTR_MAXREG_COUNT
	.align		4
        /*004c*/ 	.byte	0x03, 0x1b
        /*004e*/ 	.short	0x00ff


	//----- nvinfo : EIATTR_NUM_BARRIERS
	.align		4
        /*0050*/ 	.byte	0x02, 0x4c
        /*0052*/ 	.byte	0x01
	.zero		1


	//----- nvinfo : EIATTR_MERCURY_ISA_VERSION
	.align		4
        /*0054*/ 	.byte	0x03, 0x5f
        /*0056*/ 	.short	0x0101


	//----- nvinfo : EIATTR_COOP_GROUP_MASK_REGIDS
	.align		4
        /*0058*/ 	.byte	0x04, 0x29
        /*005a*/ 	.short	(.L_103 - .L_102)


	//   ....[0]....
.L_102:
        /*005c*/ 	.word	0xffffffff


	//   ....[1]....
        /*0060*/ 	.word	0xffffffff


	//   ....[2]....
        /*0064*/ 	.word	0xffffffff


	//   ....[3]....
        /*0068*/ 	.word	0xffffffff


	//   ....[4]....
        /*006c*/ 	.word	0xffffffff


	//   ....[5]....
        /*0070*/ 	.word	0xffffffff


	//   ....[6]....
        /*0074*/ 	.word	0xffffffff


	//   ....[7]....
        /*0078*/ 	.word	0xffffffff


	//   ....[8]....
        /*007c*/ 	.word	0xffffffff


	//   ....[9]....
        /*0080*/ 	.word	0xffffffff


	//   ....[10]....
        /*0084*/ 	.word	0xffffffff


	//   ....[11]....
        /*0088*/ 	.word	0xffffffff


	//   ....[12]....
        /*008c*/ 	.word	0xffffffff


	//   ....[13]....
        /*0090*/ 	.word	0xffffffff


	//   ....[14]....
        /*0094*/ 	.word	0xffffffff


	//   ....[15]....
        /*0098*/ 	.word	0xffffffff


	//   ....[16]....
        /*009c*/ 	.word	0xffffffff


	//   ....[17]....
        /*00a0*/ 	.word	0xffffffff


	//   ....[18]....
        /*00a4*/ 	.word	0xffffffff


	//   ....[19]....
        /*00a8*/ 	.word	0xffffffff


	//   ....[20]....
        /*00ac*/ 	.word	0x0500000a


	//   ....[21]....
        /*00b0*/ 	.word	0x0500000a


	//   ....[22]....
        /*00b4*/ 	.word	0x0500000a


	//   ....[23]....
        /*00b8*/ 	.word	0x0500000a


	//   ....[24]....
        /*00bc*/ 	.word	0x0500000a


	//   ....[25]....
        /*00c0*/ 	.word	0x0500000a


	//   ....[26]....
        /*00c4*/ 	.word	0x0500000a


	//   ....[27]....
        /*00c8*/ 	.word	0x0500000a


	//   ....[28]....
        /*00cc*/ 	.word	0x0500000a


	//   ....[29]....
        /*00d0*/ 	.word	0x0500000a


	//----- nvinfo : EIATTR_COOP_GROUP_INSTR_OFFSETS
	.align		4
.L_103:
        /*00d4*/ 	.byte	0x04, 0x28
        /*00d6*/ 	.short	(.L_105 - .L_104)


	//   ....[0]....
.L_104:
        /*00d8*/ 	.word	0x00000180


	//   ....[1]....
        /*00dc*/ 	.word	0x000001b0


	//   ....[2]....
        /*00e0*/ 	.word	0x000001e0


	//   ....[3]....
        /*00e4*/ 	.word	0x00000220


	//   ....[4]....
        /*00e8*/ 	.word	0x00000260


	//   ....[5]....
        /*00ec*/ 	.word	0x00000390


	//   ....[6]....
        /*00f0*/ 	.word	0x000003b0


	//   ....[7]....
        /*00f4*/ 	.word	0x000003d0


	//   ....[8]....
        /*00f8*/ 	.word	0x000003f0


	//   ....[9]....
        /*00fc*/ 	.word	0x00000410


	//   ....[10]....
        /*0100*/ 	.word	0x000006c0


	//   ....[11]....
        /*0104*/ 	.word	0x00000720


	//   ....[12]....
        /*0108*/ 	.word	0x00000750


	//   ....[13]....
        /*010c*/ 	.word	0x00000790


	//   ....[14]....
        /*0110*/ 	.word	0x000007b0


	//   ....[15]....
        /*0114*/ 	.word	0x000008e0


	//   ....[16]....
        /*0118*/ 	.word	0x00000900


	//   ....[17]....
        /*011c*/ 	.word	0x00000920


	//   ....[18]....
        /*0120*/ 	.word	0x00000940


	//   ....[19]....
        /*0124*/ 	.word	0x00000960


	//   ....[20]....
        /*0128*/ 	.word	0x00000c10


	//   ....[21]....
        /*012c*/ 	.word	0x00000c80


	//   ....[22]....
        /*0130*/ 	.word	0x00000cf0


	//   ....[23]....
        /*0134*/ 	.word	0x00000d60


	//   ....[24]....
        /*0138*/ 	.word	0x00000dd0


	//   ....[25]....
        /*013c*/ 	.word	0x00000e40


	//   ....[26]....
        /*0140*/ 	.word	0x00000eb0


	//   ....[27]....
        /*0144*/ 	.word	0x00000f20


	//   ....[28]....
        /*0148*/ 	.word	0x00000f90


	//   ....[29]....
        /*014c*/ 	.word	0x00001000


	//----- nvinfo : EIATTR_VRC_CTA_INIT_COUNT
	.align		4
.L_105:
        /*0150*/ 	.byte	0x02, 0x4a
	.zero		1
	.zero		1


	//----- nvinfo : EIATTR_EXIT_INSTR_OFFSETS
	.align		4
        /*0154*/ 	.byte	0x04, 0x1c
        /*0156*/ 	.short	(.L_107 - .L_106)


	//   ....[0]....
.L_106:
        /*0158*/ 	.word	0x00000040


	//   ....[1]....
        /*015c*/ 	.word	0x000009f0


	//   ....[2]....
        /*0160*/ 	.word	0x00000bc0


	//----- nvinfo : EIATTR_CRS_STACK_SIZE
	.align		4
.L_107:
        /*0164*/ 	.byte	0x04, 0x1e
        /*0166*/ 	.short	(.L_109 - .L_108)
.L_108:
        /*0168*/ 	.word	0x00000000


	//----- nvinfo : EIATTR_CBANK_PARAM_SIZE
	.align		4
.L_109:
        /*016c*/ 	.byte	0x03, 0x19
        /*016e*/ 	.short	0x0018


	//----- nvinfo : EIATTR_PARAM_CBANK
	.align		4
        /*0170*/ 	.byte	0x04, 0x0a
        /*0172*/ 	.short	(.L_111 - .L_110)
	.align		4
.L_110:
        /*0174*/ 	.word	index@(.nv.constant0._Z22softmax_rowwise_kernelPKfPfii)
        /*0178*/ 	.short	0x0380
        /*017a*/ 	.short	0x0018


	//----- nvinfo : EIATTR_SW_WAR
	.align		4
.L_111:
        /*017c*/ 	.byte	0x04, 0x36
        /*017e*/ 	.short	(.L_113 - .L_112)
.L_112:
        /*0180*/ 	.word	0x00000008
.L_113:


//--------------------- .nv.info._Z19matmul_tiled_kernelPKfS0_Pfiiiff --------------------------
	.section	.nv.info._Z19matmul_tiled_kernelPKfS0_Pfiiiff,"",@"SHT_CUDA_INFO"
	.sectionflags	@""
	.align	4


	//----- nvinfo : EIATTR_CUDA_API_VERSION
	.align		4
        /*0000*/ 	.byte	0x04, 0x37
        /*0002*/ 	.short	(.L_115 - .L_114)
.L_114:
        /*0004*/ 	.word	0x00000082


	//----- nvinfo : EIATTR_KPARAM_INFO
	.align		4
.L_115:
        /*0008*/ 	.byte	0x04, 0x17
        /*000a*/ 	.short	(.L_117 - .L_116)
.L_116:
        /*000c*/ 	.word	0x00000000
        /*0010*/ 	.short	0x0007
        /*0012*/ 	.short	0x0028
        /*0014*/ 	.byte	0x00, 0xf0, 0x11, 0x00


	//----- nvinfo : EIATTR_KPARAM_INFO
	.align		4
.L_117:
        /*0018*/ 	.byte	0x04, 0x17
        /*001a*/ 	.short	(.L_119 - .L_118)
.L_118:
        /*001c*/ 	.word	0x00000000
        /*0020*/ 	.short	0x0006
        /*0022*/ 	.short	0x0024
        /*0024*/ 	.byte	0x00, 0xf0, 0x11, 0x00


	//----- nvinfo : EIATTR_KPARAM_INFO
	.align		4
.L_119:
        /*0028*/ 	.byte	0x04, 0x17
        /*002a*/ 	.short	(.L_121 - .L_120)
.L_120:
        /*002c*/ 	.word	0x00000000
        /*0030*/ 	.short	0x0005
        /*0032*/ 	.short	0x0020
        /*0034*/ 	.byte	0x00, 0xf0, 0x11, 0x00


	//----- nvinfo : EIATTR_KPARAM_INFO
	.align		4
.L_121:
        /*0038*/ 	.byte	0x04, 0x17
        /*003a*/ 	.short	(.L_123 - .L_122)
.L_122:
        /*003c*/ 	.word	0x00000000
        /*0040*/ 	.short	0x0004
        /*0042*/ 	.short	0x001c
        /*0044*/ 	.byte	0x00, 0xf0, 0x11, 0x00


	//----- nvinfo : EIATTR_KPARAM_INFO
	.align		4
.L_123:
        /*0048*/ 	.byte	0x04, 0x17
        /*004a*/ 	.short	(.L_125 - .L_124)
.L_124:
        /*004c*/ 	.word	0x00000000
        /*0050*/ 	.short	0x0003
        /*0052*/ 	.short	0x0018
        /*0054*/ 	.byte	0x00, 0xf0, 0x11, 0x00


	//----- nvinfo : EIATTR_KPARAM_INFO
	.align		4
.L_125:
        /*0058*/ 	.byte	0x04, 0x17
        /*005a*/ 	.short	(.L_127 - .L_126)
.L_126:
        /*005c*/ 	.word	0x00000000
        /*0060*/ 	.short	0x0002
        /*0062*/ 	.short	0x0010
        /*0064*/ 	.byte	0x00, 0xf5, 0x21, 0x00


	//----- nvinfo : EIATTR_KPARAM_INFO
	.align		4
.L_127:
        /*0068*/ 	.byte	0x04, 0x17
        /*006a*/ 	.short	(.L_129 - .L_128)
.L_128:
        /*006c*/ 	.word	0x00000000
        /*0070*/ 	.short	0x0001
        /*0072*/ 	.short	0x0008
        /*0074*/ 	.byte	0x00, 0xf5, 0x21, 0x00


	//----- nvinfo : EIATTR_KPARAM_INFO
	.align		4
.L_129:
        /*0078*/ 	.byte	0x04, 0x17
        /*007a*/ 	.short	(.L_131 - .L_130)
.L_130:
        /*007c*/ 	.word	0x00000000
        /*0080*/ 	.short	0x0000
        /*0082*/ 	.short	0x0000
        /*0084*/ 	.byte	0x00, 0xf5, 0x21, 0x00


	//----- nvinfo : EIATTR_SPARSE_MMA_MASK
	.align		4
.L_131:
        /*0088*/ 	.byte	0x03, 0x50
        /*008a*/ 	.short	0x0000


	//----- nvinfo : EIATTR_MAXREG_COUNT
	.align		4
        /*008c*/ 	.byte	0x03, 0x1b
        /*008e*/ 	.short	0x00ff


	//----- nvinfo : EIATTR_NUM_BARRIERS
	.align		4
        /*0090*/ 	.byte	0x02, 0x4c
        /*0092*/ 	.byte	0x01
	.zero		1


	//----- nvinfo : EIATTR_MERCURY_ISA_VERSION
	.align		4
        /*0094*/ 	.byte	0x03, 0x5f
        /*0096*/ 	.short	0x0101


	//----- nvinfo : EIATTR_VRC_CTA_INIT_COUNT
	.align		4
        /*0098*/ 	.byte	0x02, 0x4a
	.zero		1
	.zero		1


	//----- nvinfo : EIATTR_EXIT_INSTR_OFFSETS
	.align		4
        /*009c*/ 	.byte	0x04, 0x1c
        /*009e*/ 	.short	(.L_133 - .L_132)


	//   ....[0]....
.L_132:
        /*00a0*/ 	.word	0x00000820


	//   ....[1]....
        /*00a4*/ 	.word	0x000008e0


	//   ....[2]....
        /*00a8*/ 	.word	0x00000950


	//----- nvinfo : EIATTR_CBANK_PARAM_SIZE
	.align		4
.L_133:
        /*00ac*/ 	.byte	0x03, 0x19
        /*00ae*/ 	.short	0x002c


	//----- nvinfo : EIATTR_PARAM_CBANK
	.align		4
        /*00b0*/ 	.byte	0x04, 0x0a
        /*00b2*/ 	.short	(.L_135 - .L_134)
	.align		4
.L_134:
        /*00b4*/ 	.word	index@(.nv.constant0._Z19matmul_tiled_kernelPKfS0_Pfiiiff)
        /*00b8*/ 	.short	0x0380
        /*00ba*/ 	.short	0x002c


	//----- nvinfo : EIATTR_SW_WAR
	.align		4
.L_135:
        /*00bc*/ 	.byte	0x04, 0x36
        /*00be*/ 	.short	(.L_137 - .L_136)
.L_136:
        /*00c0*/ 	.word	0x00000008
.L_137:


//--------------------- .nv.callgraph             --------------------------
	.section	.nv.callgraph,"",@"SHT_CUDA_CALLGRAPH"
	.align	4
	.sectionentsize	8
	.align		4
        /*0000*/ 	.word	0x00000000
	.align		4
        /*0004*/ 	.word	0xffffffff
	.align		4
        /*0008*/ 	.word	0x00000000
	.align		4
        /*000c*/ 	.word	0xfffffffe
	.align		4
        /*0010*/ 	.word	0x00000000
	.align		4
        /*0014*/ 	.word	0xfffffffd
	.align		4
        /*0018*/ 	.word	0x00000000
	.align		4
        /*001c*/ 	.word	0xfffffffc


//--------------------- .text._Z20combine_heads_kernelPKfPfiiii --------------------------
	.section	.text._Z20combine_heads_kernelPKfPfiiii,"ax",@progbits
	.align	128
        .global         _Z20combine_heads_kernelPKfPfiiii
        .type           _Z20combine_heads_kernelPKfPfiiii,@function
        .size           _Z20combine_heads_kernelPKfPfiiii,(.L_x_47 - _Z20combine_heads_kernelPKfPfiiii)
        .other          _Z20combine_heads_kernelPKfPfiiii,@"STO_CUDA_ENTRY STV_DEFAULT"
_Z20combine_heads_kernelPKfPfiiii:
.text._Z20combine_heads_kernelPKfPfiiii:
[----:B------:R-:W-:Y:S01]  /*0000*/  LDC R1, c[0x0][0x37c] ;  /* 0x0000df00ff017b82 */ /* 0x000fe20000000800 */
[----:B------:R-:W0:Y:S07]  /*0010*/  S2R R9, SR_TID.X ;  /* 0x0000000000097919 */ /* 0x000e2e0000002100 */
[----:B------:R-:W0:Y:S02]  /*0020*/  LDC R4, c[0x0][0x398] ;  /* 0x0000e600ff047b82 */ /* 0x000e240000000800 */
[----:B0-----:R-:W-:-:S13]  /*0030*/  ISETP.GE.AND P0, PT, R9, R4, PT ;  /* 0x000000040900720c */ /* 0x001fda0003f06270 */
[----:B------:R-:W-:Y:S05]  /*0040*/  @P0 EXIT ;  /* 0x000000000000094d */ /* 0x000fea0003800000 */
[----:B------:R-:W0:Y:S01]  /*0050*/  LDC R5, c[0x0][0x39c] ;  /* 0x0000e700ff057b82 */ /* 0x000e220000000800 */
[----:B------:R-:W-:Y:S01]  /*0060*/  IABS R8, R4 ;  /* 0x0000000400087213 */ /* 0x000fe20000000000 */
[----:B------:R-:W1:Y:S01]  /*0070*/  LDCU UR4, c[0x0][0x394] ;  /* 0x00007280ff0477ac */ /* 0x000e620008000800 */
[----:B------:R-:W2:Y:S05]  /*0080*/  LDCU UR7, c[0x0][0x360] ;  /* 0x00006c00ff0777ac */ /* 0x000eaa0008000800 */
[----:B------:R-:W-:Y:S01]  /*0090*/  S2UR UR5, SR_CTAID.Y ;  /* 0x00000000000579c3 */ /* 0x000fe20000002600 */
[----:B------:R-:W3:Y:S07]  /*00a0*/  LDCU.64 UR8, c[0x0][0x358] ;  /* 0x00006b00ff0877ac */ /* 0x000eee0008000a00 */
[----:B------:R-:W1:Y:S01]  /*00b0*/  S2UR UR6, SR_CTAID.X ;  /* 0x00000000000679c3 */ /* 0x000e620000002500 */
[----:B0-----:R-:W-:-:S07]  /*00c0*/  IABS R6, R5 ;  /* 0x0000000500067213 */ /* 0x001fce0000000000 */
[----:B------:R-:W0:Y:S01]  /*00d0*/  LDC R10, c[0x0][0x394] ;  /* 0x0000e500ff0a7b82 */ /* 0x000e220000000800 */
[----:B------:R-:W4:Y:S01]  /*00e0*/  I2F.RP R0, R6 ;  /* 0x0000000600007306 */ /* 0x000f220000209400 */
[----:B-1----:R-:W-:-:S07]  /*00f0*/  UIMAD UR4, UR6, UR4, UR5 ;  /* 0x00000004060472a4 */ /* 0x002fce000f8e0205 */
[----:B----4-:R-:W1:Y:S02]  /*0100*/  MUFU.RCP R0, R0 ;  /* 0x0000000000007308 */ /* 0x010e640000001000 */
[----:B-1----:R-:W-:-:S06]  /*0110*/  VIADD R2, R0, 0xffffffe ;  /* 0x0ffffffe00027836 */ /* 0x002fcc0000000000 */
[----:B------:R1:W4:Y:S02]  /*0120*/  F2I.FTZ.U32.TRUNC.NTZ R3, R2 ;  /* 0x0000000200037305 */ /* 0x000324000021f000 */
[----:B-1----:R-:W-:Y:S02]  /*0130*/  HFMA2 R2, -RZ, RZ, 0, 0 ;  /* 0x00000000ff027431 */ /* 0x002fe400000001ff */
[----:B----4-:R-:W-:-:S04]  /*0140*/  IMAD.MOV R7, RZ, RZ, -R3 ;  /* 0x000000ffff077224 */ /* 0x010fc800078e0a03 */
[----:B------:R-:W-:-:S04]  /*0150*/  IMAD R7, R7, R6, RZ ;  /* 0x0000000607077224 */ /* 0x000fc800078e02ff */
[----:B------:R-:W-:Y:S01]  /*0160*/  IMAD.HI.U32 R3, R3, R7, R2 ;  /* 0x0000000703037227 */ /* 0x000fe200078e0002 */
[----:B------:R-:W-:-:S03]  /*0170*/  LOP3.LUT R2, R4, R5, RZ, 0x3c, !PT ;  /* 0x0000000504027212 */ /* 0x000fc600078e3cff */
[----:B------:R-:W-:Y:S01]  /*0180*/  IMAD.MOV.U32 R7, RZ, RZ, R8 ;  /* 0x000000ffff077224 */ /* 0x000fe200078e0008 */
[----:B------:R-:W-:-:S03]  /*0190*/  ISETP.GE.AND P2, PT, R2, RZ, PT ;  /* 0x000000ff0200720c */ /* 0x000fc60003f46270 */
[----:B------:R-:W-:-:S04]  /*01a0*/  IMAD.HI.U32 R0, R3, R7, RZ ;  /* 0x0000000703007227 */ /* 0x000fc800078e00ff */
[----:B------:R-:W-:-:S04]  /*01b0*/  IMAD.MOV R3, RZ, RZ, -R0 ;  /* 0x000000ffff037224 */ /* 0x000fc800078e0a00 */
[----:B------:R-:W-:-:S05]  /*01c0*/  IMAD R3, R6, R3, R7 ;  /* 0x0000000306037224 */ /* 0x000fca00078e0207 */
[----:B------:R-:W-:-:S13]  /*01d0*/  ISETP.GT.U32.AND P1, PT, R6, R3, PT ;  /* 0x000000030600720c */ /* 0x000fda0003f24070 */
[-C--:B------:R-:W-:Y:S01]  /*01e0*/  @!P1 IADD3 R3, PT, PT, R3, -R6.reuse, RZ ;  /* 0x8000000603039210 */ /* 0x080fe20007ffe0ff */
[----:B------:R-:W-:Y:S01]  /*01f0*/  @!P1 VIADD R0, R0, 0x1 ;  /* 0x0000000100009836 */ /* 0x000fe20000000000 */
[----:B------:R-:W-:Y:S02]  /*0200*/  ISETP.NE.AND P1, PT, R5, RZ, PT ;  /* 0x000000ff0500720c */ /* 0x000fe40003f25270 */
[----:B------:R-:W-:Y:S02]  /*0210*/  ISETP.GE.U32.AND P0, PT, R3, R6, PT ;  /* 0x000000060300720c */ /* 0x000fe40003f06070 */
[----:B------:R-:W1:Y:S08]  /*0220*/  LDC.64 R2, c[0x0][0x380] ;  /* 0x0000e000ff027b82 */ /* 0x000e700000000a00 */
[----:B------:R-:W4:Y:S03]  /*0230*/  LDC.64 R6, c[0x0][0x398] ;  /* 0x0000e600ff067b82 */ /* 0x000f260000000a00 */
[----:B------:R-:W-:-:S05]  /*0240*/  @P0 VIADD R0, R0, 0x1 ;  /* 0x0000000100000836 */ /* 0x000fca0000000000 */
[----:B------:R-:W-:Y:S02]  /*0250*/  @!P2 IADD3 R0, PT, PT, -R0, RZ, RZ ;  /* 0x000000ff0000a210 */ /* 0x000fe40007ffe1ff */
[----:B------:R-:W-:Y:S02]  /*0260*/  @!P1 LOP3.LUT R0, RZ, R5, RZ, 0x33, !PT ;  /* 0x00000005ff009212 */ /* 0x000fe400078e33ff */
[----:B------:R-:W0:Y:S02]  /*0270*/  LDC.64 R4, c[0x0][0x388] ;  /* 0x0000e200ff047b82 */ /* 0x000e240000000a00 */
[----:B------:R-:W-:Y:S02]  /*0280*/  IABS R8, R0 ;  /* 0x0000000000087213 */ /* 0x000fe40000000000 */
[----:B------:R-:W-:Y:S02]  /*0290*/  ISETP.NE.AND P0, PT, R0, RZ, PT ;  /* 0x000000ff0000720c */ /* 0x000fe40003f05270 */
[----:B------:R-:W5:Y:S08]  /*02a0*/  I2F.RP R11, R8 ;  /* 0x00000008000b7306 */ /* 0x000f700000209400 */
[----:B-----5:R-:W5:Y:S02]  /*02b0*/  MUFU.RCP R11, R11 ;  /* 0x0000000b000b7308 */ /* 0x020f640000001000 */
[----:B-----5:R-:W-:-:S06]  /*02c0*/  VIADD R12, R11, 0xffffffe ;  /* 0x0ffffffe0b0c7836 */ /* 0x020fcc0000000000 */
[----:B------:R5:W2:Y:S02]  /*02d0*/  F2I.FTZ.U32.TRUNC.NTZ R13, R12 ;  /* 0x0000000c000d7305 */ /* 0x000aa4000021f000 */
[----:B-----5:R-:W-:Y:S01]  /*02e0*/  MOV R12, RZ ;  /* 0x000000ff000c7202 */ /* 0x020fe20000000f00 */
[----:B--2---:R-:W-:-:S04]  /*02f0*/  IMAD.MOV R11, RZ, RZ, -R13 ;  /* 0x000000ffff0b7224 */ /* 0x004fc800078e0a0d */
[----:B------:R-:W-:-:S04]  /*0300*/  IMAD R11, R11, R8, RZ ;  /* 0x000000080b0b7224 */ /* 0x000fc800078e02ff */
[----:B------:R-:W-:-:S04]  /*0310*/  IMAD.HI.U32 R11, R13, R11, R12 ;  /* 0x0000000b0d0b7227 */ /* 0x000fc800078e000c */
[----:B------:R-:W-:Y:S01]  /*0320*/  IMAD.MOV.U32 R13, RZ, RZ, R9 ;  /* 0x000000ffff0d7224 */ /* 0x000fe200078e0009 */
[----:B01-34-:R-:W-:-:S07]  /*0330*/  LOP3.LUT R9, RZ, R0, RZ, 0x33, !PT ;  /* 0x00000000ff097212 */ /* 0x01bfce00078e33ff */
.L_x_0:
[----:B------:R-:W-:Y:S02]  /*0340*/  IABS R12, R0 ;  /* 0x00000000000c7213 */ /* 0x000fe40000000000 */
[----:B0-----:R-:W-:Y:S02]  /*0350*/  IABS R15, R13 ;  /* 0x0000000d000f7213 */ /* 0x001fe40000000000 */
[----:B------:R-:W-:-:S03]  /*0360*/  IADD3 R14, PT, PT, RZ, -R12, RZ ;  /* 0x8000000cff0e7210 */ /* 0x000fc60007ffe0ff */
[----:B------:R-:W-:-:S04]  /*0370*/  IMAD.HI.U32 R12, R11, R15, RZ ;  /* 0x0000000f0b0c7227 */ /* 0x000fc800078e00ff */
[----:B------:R-:W-:Y:S01]  /*0380*/  IMAD R15, R12, R14, R15 ;  /* 0x0000000e0c0f7224 */ /* 0x000fe200078e020f */
[----:B------:R-:W-:-:S04]  /*0390*/  IABS R14, R0 ;  /* 0x00000000000e7213 */ /* 0x000fc80000000000 */
[----:B------:R-:W-:-:S13]  /*03a0*/  ISETP.GT.U32.AND P2, PT, R8, R15, PT ;  /* 0x0000000f0800720c */ /* 0x000fda0003f44070 */
[----:B------:R-:W-:Y:S01]  /*03b0*/  @!P2 IMAD.IADD R15, R15, 0x1, -R14 ;  /* 0x000000010f0fa824 */ /* 0x000fe200078e0a0e */
[----:B------:R-:W-:Y:S02]  /*03c0*/  LOP3.LUT R14, R13, R0, RZ, 0x3c, !PT ;  /* 0x000000000d0e7212 */ /* 0x000fe400078e3cff */
[----:B------:R-:W-:Y:S02]  /*03d0*/  @!P2 IADD3 R12, PT, PT, R12, 0x1, RZ ;  /* 0x000000010c0ca810 */ /* 0x000fe40007ffe0ff */
[----:B------:R-:W-:Y:S02]  /*03e0*/  ISETP.GE.U32.AND P1, PT, R15, R8, PT ;  /* 0x000000080f00720c */ /* 0x000fe40003f26070 */
[----:B------:R-:W-:-:S11]  /*03f0*/  ISETP.GE.AND P3, PT, R14, RZ, PT ;  /* 0x000000ff0e00720c */ /* 0x000fd60003f66270 */
[----:B------:R-:W-:-:S05]  /*0400*/  @P1 VIADD R12, R12, 0x1 ;  /* 0x000000010c0c1836 */ /* 0x000fca0000000000 */
[----:B------:R-:W-:-:S04]  /*0410*/  @!P3 IADD3 R12, PT, PT, -R12, RZ, RZ ;  /* 0x000000ff0c0cb210 */ /* 0x000fc80007ffe1ff */
[----:B------:R-:W-:-:S05]  /*0420*/  SEL R12, R9, R12, !P0 ;  /* 0x0000000c090c7207 */ /* 0x000fca0004000000 */
[--C-:B------:R-:W-:Y:S02]  /*0430*/  IMAD.MOV R15, RZ, RZ, -R12.reuse ;  /* 0x000000ffff0f7224 */ /* 0x100fe400078e0a0c */
[----:B------:R-:W-:Y:S02]  /*0440*/  IMAD R17, R7, UR6, R12 ;  /* 0x0000000607117c24 */ /* 0x000fe4000f8e020c */
[----:B------:R-:W-:Y:S02]  /*0450*/  IMAD R15, R0, R15, R13 ;  /* 0x0000000f000f7224 */ /* 0x000fe400078e020d */
[----:B------:R-:W-:-:S04]  /*0460*/  IMAD R17, R17, R10, UR5 ;  /* 0x0000000511117e24 */ /* 0x000fc8000f8e020a */
[----:B------:R-:W-:-:S04]  /*0470*/  IMAD R15, R0, R17, R15 ;  /* 0x00000011000f7224 */ /* 0x000fc800078e020f */
[----:B------:R-:W-:-:S06]  /*0480*/  IMAD.WIDE R14, R15, 0x4, R2 ;  /* 0x000000040f0e7825 */ /* 0x000fcc00078e0202 */
[----:B------:R-:W2:Y:S01]  /*0490*/  LDG.E.CONSTANT R15, desc[UR8][R14.64] ;  /* 0x000000080e0f7981 */ /* 0x000ea2000c1e9900 */
[----:B------:R-:W-:Y:S01]  /*04a0*/  IMAD R17, R6, UR4, R13 ;  /* 0x0000000406117c24 */ /* 0x000fe2000f8e020d */
[----:B------:R-:W-:-:S03]  /*04b0*/  IADD3 R13, PT, PT, R13, UR7, RZ ;  /* 0x000000070d0d7c10 */ /* 0x000fc6000fffe0ff */
[----:B------:R-:W-:Y:S01]  /*04c0*/  IMAD.WIDE R16, R17, 0x4, R4 ;  /* 0x0000000411107825 */ /* 0x000fe200078e0204 */
[----:B------:R-:W-:-:S04]  /*04d0*/  ISETP.GE.AND P1, PT, R13, R6, PT ;  /* 0x000000060d00720c */ /* 0x000fc80003f26270 */
[----:B--2---:R0:W-:Y:S09]  /*04e0*/  STG.E desc[UR8][R16.64], R15 ;  /* 0x0000000f10007986 */ /* 0x0041f2000c101908 */
[----:B------:R-:W-:Y:S05]  /*04f0*/  @!P1 BRA `(.L_x_0) ;  /* 0xfffffffc00909947 */ /* 0x000fea000383ffff */
[----:B------:R-:W-:Y:S05]  /*0500*/  EXIT ;  /* 0x000000000000794d */ /* 0x000fea0003800000 */
.L_x_1:
[----:B------:R-:W-:-:S00]  /*0510*/  BRA `(.L_x_1) ;  /* 0xfffffffc00fc7947 */ /* 0x000fc0000383ffff */
[----:B------:R-:W-:-:S00]  /*0520*/  NOP ;  /* 0x0000000000007918 */ /* 0x000fc00000000000 */
        /* <DEDUP_REMOVED lines=13> */
.L_x_47:


//--------------------- .text._Z18split_heads_kernelPKfPfiiii --------------------------
	.section	.text._Z18split_heads_kernelPKfPfiiii,"ax",@progbits
	.align	128
        .global         _Z18split_heads_kernelPKfPfiiii
        .type           _Z18split_heads_kernelPKfPfiiii,@function
        .size           _Z18split_heads_kernelPKfPfiiii,(.L_x_48 - _Z18split_heads_kernelPKfPfiiii)
        .other          _Z18split_heads_kernelPKfPfiiii,@"STO_CUDA_ENTRY STV_DEFAULT"
_Z18split_heads_kernelPKfPfiiii:
.text._Z18split_heads_kernelPKfPfiiii:
[----:B------:R-:W-:Y:S08]  /*0000*/  LDC R1, c[0x0][0x37c] ;  /* 0x0000df00ff017b82 */ /* 0x000ff00000000800 */
[----:B------:R-:W0:Y:S01]  /*0010*/  LDC.64 R6, c[0x0][0x398] ;  /* 0x0000e600ff067b82 */ /* 0x000e220000000a00 */
[----:B------:R-:W1:Y:S01]  /*0020*/  S2R R8, SR_TID.X ;  /* 0x0000000000087919 */ /* 0x000e620000002100 */
[----:B0-----:R-:W-:-:S04]  /*0030*/  IABS R5, R7 ;  /* 0x0000000700057213 */ /* 0x001fc80000000000 */
[----:B------:R-:W0:Y:S08]  /*0040*/  I2F.RP R0, R5 ;  /* 0x0000000500007306 */ /* 0x000e300000209400 */
[----:B0-----:R-:W0:Y:S02]  /*0050*/  MUFU.RCP R0, R0 ;  /* 0x0000000000007308 */ /* 0x001e240000001000 */
[----:B0-----:R-:W-:-:S06]  /*0060*/  IADD3 R2, PT, PT, R0, 0xffffffe, RZ ;  /* 0x0ffffffe00027810 */ /* 0x001fcc0007ffe0ff */
[----:B------:R0:W2:Y:S02]  /*0070*/  F2I.FTZ.U32.TRUNC.NTZ R3, R2 ;  /* 0x0000000200037305 */ /* 0x0000a4000021f000 */
[----:B0-----:R-:W-:Y:S02]  /*0080*/  HFMA2 R2, -RZ, RZ, 0, 0 ;  /* 0x00000000ff027431 */ /* 0x001fe400000001ff */
[----:B--2---:R-:W-:-:S04]  /*0090*/  IMAD.MOV R4, RZ, RZ, -R3 ;  /* 0x000000ffff047224 */ /* 0x004fc800078e0a03 */
[----:B------:R-:W-:Y:S01]  /*00a0*/  IMAD R9, R4, R5, RZ ;  /* 0x0000000504097224 */ /* 0x000fe200078e02ff */
[----:B------:R-:W-:-:S03]  /*00b0*/  IABS R4, R6 ;  /* 0x0000000600047213 */ /* 0x000fc60000000000 */
[----:B------:R-:W-:-:S06]  /*00c0*/  IMAD.HI.U32 R3, R3, R9, R2 ;  /* 0x0000000903037227 */ /* 0x000fcc00078e0002 */
        /* <DEDUP_REMOVED lines=8> */
[----:B------:R-:W-:-:S04]  /*0150*/  LOP3.LUT R0, R6, R7, RZ, 0x3c, !PT ;  /* 0x0000000706007212 */ /* 0x000fc800078e3cff */
[----:B------:R-:W-:-:S07]  /*0160*/  ISETP.GE.AND P1, PT, R0, RZ, PT ;  /* 0x000000ff0000720c */ /* 0x000fce0003f26270 */
[----:B------:R-:W-:-:S05]  /*0170*/  @P0 IADD3 R3, PT, PT, R3, 0x1, RZ ;  /* 0x0000000103030810 */ /* 0x000fca0007ffe0ff */
[----:B------:R-:W-:-:S05]  /*0180*/  IMAD.MOV.U32 R11, RZ, RZ, R3 ;  /* 0x000000ffff0b7224 */ /* 0x000fca00078e0003 */
[----:B------:R-:W-:Y:S02]  /*0190*/  @!P1 IADD3 R11, PT, PT, -R11, RZ, RZ ;  /* 0x000000ff0b0b9210 */ /* 0x000fe40007ffe1ff */
[----:B------:R-:W-:-:S04]  /*01a0*/  @!P2 LOP3.LUT R11, RZ, R7, RZ, 0x33, !PT ;  /* 0x00000007ff0ba212 */ /* 0x000fc800078e33ff */
[----:B-1----:R-:W-:-:S13]  /*01b0*/  ISETP.GE.AND P0, PT, R8, R11, PT ;  /* 0x0000000b0800720c */ /* 0x002fda0003f06270 */
[----:B------:R-:W-:Y:S05]  /*01c0*/  @P0 EXIT ;  /* 0x000000000000094d */ /* 0x000fea0003800000 */
[----:B------:R-:W0:Y:S01]  /*01d0*/  S2R R0, SR_CTAID.X ;  /* 0x0000000000007919 */ /* 0x000e220000002500 */
[----:B------:R-:W0:Y:S01]  /*01e0*/  S2UR UR5, SR_CTAID.Y ;  /* 0x00000000000579c3 */ /* 0x000e220000002600 */
[----:B------:R-:W1:Y:S01]  /*01f0*/  LDCU UR6, c[0x0][0x360] ;  /* 0x00006c00ff0677ac */ /* 0x000e620008000800 */
[----:B------:R-:W2:Y:S06]  /*0200*/  LDCU.64 UR8, c[0x0][0x358] ;  /* 0x00006b00ff0877ac */ /* 0x000eac0008000a00 */
[----:B------:R-:W0:Y:S08]  /*0210*/  LDC R10, c[0x0][0x394] ;  /* 0x0000e500ff0a7b82 */ /* 0x000e300000000800 */
[----:B------:R-:W3:Y:S08]  /*0220*/  S2UR UR4, SR_CTAID.Z ;  /* 0x00000000000479c3 */ /* 0x000ef00000002700 */
[----:B------:R-:W4:Y:S08]  /*0230*/  LDC.64 R4, c[0x0][0x380] ;  /* 0x0000e000ff047b82 */ /* 0x000f300000000a00 */
[----:B------:R-:W1:Y:S01]  /*0240*/  LDC.64 R2, c[0x0][0x388] ;  /* 0x0000e200ff027b82 */ /* 0x000e620000000a00 */
[----:B0-----:R-:W-:-:S04]  /*0250*/  IMAD R9, R0, R10, UR5 ;  /* 0x0000000500097e24 */ /* 0x001fc8000f8e020a */
[----:B------:R-:W-:Y:S02]  /*0260*/  IMAD R9, R9, R6, RZ ;  /* 0x0000000609097224 */ /* 0x000fe400078e02ff */
[----:B---3--:R-:W-:Y:S01]  /*0270*/  IMAD R7, R0, R7, UR4 ;  /* 0x0000000400077e24 */ /* 0x008fe2000f8e0207 */
[----:B------:R-:W-:Y:S01]  /*0280*/  MOV R0, R8 ;  /* 0x0000000800007202 */ /* 0x000fe20000000f00 */
[----:B------:R-:W-:Y:S02]  /*0290*/  IMAD R13, R11, UR4, R9 ;  /* 0x000000040b0d7c24 */ /* 0x000fe4000f8e0209 */
[----:B------:R-:W-:-:S04]  /*02a0*/  IMAD R7, R7, R10, UR5 ;  /* 0x0000000507077e24 */ /* 0x000fc8000f8e020a */
[----:B--2---:R-:W-:-:S07]  /*02b0*/  IMAD R15, R11, R7, RZ ;  /* 0x000000070b0f7224 */ /* 0x004fce00078e02ff */
.L_x_2:
[----:B0-----:R-:W-:-:S04]  /*02c0*/  IMAD.IADD R7, R13, 0x1, R0 ;  /* 0x000000010d077824 */ /* 0x001fc800078e0200 */
[----:B----4-:R-:W-:-:S06]  /*02d0*/  IMAD.WIDE R6, R7, 0x4, R4 ;  /* 0x0000000407067825 */ /* 0x010fcc00078e0204 */
[----:B------:R-:W2:Y:S01]  /*02e0*/  LDG.E.CONSTANT R7, desc[UR8][R6.64] ;  /* 0x0000000806077981 */ /* 0x000ea2000c1e9900 */
[----:B------:R-:W-:Y:S02]  /*02f0*/  IADD3 R9, PT, PT, R15, R0, RZ ;  /* 0x000000000f097210 */ /* 0x000fe40007ffe0ff */
[----:B-1----:R-:W-:-:S03]  /*0300*/  IADD3 R0, PT, PT, R0, UR6, RZ ;  /* 0x0000000600007c10 */ /* 0x002fc6000fffe0ff */
[----:B------:R-:W-:Y:S01]  /*0310*/  IMAD.WIDE R8, R9, 0x4, R2 ;  /* 0x0000000409087825 */ /* 0x000fe200078e0202 */
[----:B------:R-:W-:-:S04]  /*0320*/  ISETP.GE.AND P0, PT, R0, R11, PT ;  /* 0x0000000b0000720c */ /* 0x000fc80003f06270 */
[----:B--2---:R0:W-:Y:S09]  /*0330*/  STG.E desc[UR8][R8.64], R7 ;  /* 0x0000000708007986 */ /* 0x0041f2000c101908 */
[----:B------:R-:W-:Y:S05]  /*0340*/  @!P0 BRA `(.L_x_2) ;  /* 0xfffffffc00dc8947 */ /* 0x000fea000383ffff */
[----:B------:R-:W-:Y:S05]  /*0350*/  EXIT ;  /* 0x000000000000794d */ /* 0x000fea0003800000 */
.L_x_3:
        /* <DEDUP_REMOVED lines=10> */
.L_x_48:


//--------------------- .text._Z22transpose_tiled_kernelPKfPfii --------------------------
	.section	.text._Z22transpose_tiled_kernelPKfPfii,"ax",@progbits
	.align	128
        .global         _Z22transpose_tiled_kernelPKfPfii
        .type           _Z22transpose_tiled_kernelPKfPfii,@function
        .size           _Z22transpose_tiled_kernelPKfPfii,(.L_x_49 - _Z22transpose_tiled_kernelPKfPfii)
        .other          _Z22transpose_tiled_kernelPKfPfii,@"STO_CUDA_ENTRY STV_DEFAULT"
_Z22transpose_tiled_kernelPKfPfii:
.text._Z22transpose_tiled_kernelPKfPfii:
[----:B------:R-:W-:Y:S01]  /*0000*/  LDC R1, c[0x0][0x37c] ;  /* 0x0000df00ff017b82 */ /* 0x000fe20000000800 */
[----:B------:R-:W0:Y:S01]  /*0010*/  S2R R7, SR_CTAID.X ;  /* 0x0000000000077919 */ /* 0x000e220000002500 */
[----:B------:R-:W1:Y:S01]  /*0020*/  LDCU.64 UR6, c[0x0][0x390] ;  /* 0x00007200ff0677ac */ /* 0x000e620008000a00 */
[----:B------:R-:W0:Y:S01]  /*0030*/  S2R R6, SR_TID.X ;  /* 0x0000000000067919 */ /* 0x000e220000002100 */
[----:B------:R-:W2:Y:S01]  /*0040*/  LDCU.64 UR4, c[0x0][0x358] ;  /* 0x00006b00ff0477ac */ /* 0x000ea20008000a00 */
[----:B------:R-:W3:Y:S01]  /*0050*/  S2R R8, SR_TID.Y ;  /* 0x0000000000087919 */ /* 0x000ee20000002200 */
[----:B------:R-:W3:Y:S01]  /*0060*/  S2R R9, SR_CTAID.Y ;  /* 0x0000000000097919 */ /* 0x000ee20000002600 */
[----:B0-----:R-:W-:-:S05]  /*0070*/  IMAD R0, R7, 0x20, R6 ;  /* 0x0000002007007824 */ /* 0x001fca00078e0206 */
[----:B-1----:R-:W-:Y:S01]  /*0080*/  ISETP.GE.AND P0, PT, R0, UR7, PT ;  /* 0x0000000700007c0c */ /* 0x002fe2000bf06270 */
[----:B---3--:R-:W-:-:S05]  /*0090*/  IMAD R5, R9, 0x20, R8 ;  /* 0x0000002009057824 */ /* 0x008fca00078e0208 */
[----:B------:R-:W-:-:S13]  /*00a0*/  ISETP.GE.OR P0, PT, R5, UR6, P0 ;  /* 0x0000000605007c0c */ /* 0x000fda0008706670 */
[----:B------:R-:W0:Y:S01]  /*00b0*/  @!P0 LDC.64 R2, c[0x0][0x380] ;  /* 0x0000e000ff028b82 */ /* 0x000e220000000a00 */
[----:B------:R-:W-:-:S04]  /*00c0*/  @!P0 IMAD R5, R5, UR7, R0 ;  /* 0x0000000705058c24 */ /* 0x000fc8000f8e0200 */
[----:B0-----:R-:W-:-:S06]  /*00d0*/  @!P0 IMAD.WIDE R2, R5, 0x4, R2 ;  /* 0x0000000405028825 */ /* 0x001fcc00078e0202 */
[----:B--2---:R-:W2:Y:S01]  /*00e0*/  @!P0 LDG.E.CONSTANT R2, desc[UR4][R2.64] ;  /* 0x0000000402028981 */ /* 0x004ea2000c1e9900 */
[----:B------:R-:W-:Y:S01]  /*00f0*/  @!P0 MOV R0, 0x400 ;  /* 0x0000040000008802 */ /* 0x000fe20000000f00 */
[----:B------:R-:W-:Y:S01]  /*0100*/  IMAD R7, R7, 0x20, R8 ;  /* 0x0000002007077824 */ /* 0x000fe200078e0208 */
[----:B------:R-:W-:Y:S01]  /*0110*/  LEA R4, R9, R6, 0x5 ;  /* 0x0000000609047211 */ /* 0x000fe200078e28ff */
[----:B------:R-:W0:Y:S03]  /*0120*/  @!P0 S2R R5, SR_CgaCtaId ;  /* 0x0000000000058919 */ /* 0x000e260000008800 */
[----:B------:R-:W-:-:S04]  /*0130*/  ISETP.GE.AND P1, PT, R4, UR6, PT ;  /* 0x0000000604007c0c */ /* 0x000fc8000bf26270 */
[----:B------:R-:W-:Y:S02]  /*0140*/  ISETP.GE.OR P1, PT, R7, UR7, P1 ;  /* 0x0000000707007c0c */ /* 0x000fe40008f26670 */
[----:B0-----:R-:W-:-:S05]  /*0150*/  @!P0 LEA R0, R5, R0, 0x18 ;  /* 0x0000000005008211 */ /* 0x001fca00078ec0ff */
[----:B------:R-:W-:-:S05]  /*0160*/  @!P0 IMAD R0, R8, 0x84, R0 ;  /* 0x0000008408008824 */ /* 0x000fca00078e0200 */
[----:B------:R-:W-:-:S05]  /*0170*/  @!P0 LEA R5, R6, R0, 0x2 ;  /* 0x0000000006058211 */ /* 0x000fca00078e10ff */
[----:B--2---:R0:W-:Y:S01]  /*0180*/  @!P0 STS [R5], R2 ;  /* 0x0000000205008388 */ /* 0x0041e20000000800 */
[----:B------:R-:W-:Y:S06]  /*0190*/  BAR.SYNC.DEFER_BLOCKING 0x0 ;  /* 0x0000000000007b1d */ /* 0x000fec0000010000 */
[----:B------:R-:W-:Y:S05]  /*01a0*/  @P1 EXIT ;  /* 0x000000000000194d */ /* 0x000fea0003800000 */
[----:B------:R-:W1:Y:S01]  /*01b0*/  S2R R3, SR_CgaCtaId ;  /* 0x0000000000037919 */ /* 0x000e620000008800 */
[----:B------:R-:W-:Y:S01]  /*01c0*/  MOV R0, 0x400 ;  /* 0x0000040000007802 */ /* 0x000fe20000000f00 */
[----:B------:R-:W-:-:S03]  /*01d0*/  IMAD R7, R7, UR6, R4 ;  /* 0x0000000607077c24 */ /* 0x000fc6000f8e0204 */
[----:B-1----:R-:W-:-:S05]  /*01e0*/  LEA R3, R3, R0, 0x18 ;  /* 0x0000000003037211 */ /* 0x002fca00078ec0ff */
[----:B------:R-:W-:Y:S02]  /*01f0*/  IMAD R0, R6, 0x84, R3 ;  /* 0x0000008406007824 */ /* 0x000fe400078e0203 */
[----:B0-----:R-:W0:Y:S02]  /*0200*/  LDC.64 R2, c[0x0][0x388] ;  /* 0x0000e200ff027b82 */ /* 0x001e240000000a00 */
[----:B------:R-:W-:-:S05]  /*0210*/  IMAD R0, R8, 0x4, R0 ;  /* 0x0000000408007824 */ /* 0x000fca00078e0200 */
[----:B------:R-:W1:Y:S01]  /*0220*/  LDS R5, [R0] ;  /* 0x0000000000057984 */ /* 0x000e620000000800 */
[----:B0-----:R-:W-:-:S05]  /*0230*/  IMAD.WIDE R2, R7, 0x4, R2 ;  /* 0x0000000407027825 */ /* 0x001fca00078e0202 */
[----:B-1----:R-:W-:Y:S01]  /*0240*/  STG.E desc[UR4][R2.64], R5 ;  /* 0x0000000502007986 */ /* 0x002fe2000c101904 */
[----:B------:R-:W-:Y:S05]  /*0250*/  EXIT ;  /* 0x000000000000794d */ /* 0x000fea0003800000 */
.L_x_4:
        /* <DEDUP_REMOVED lines=10> */
.L_x_49:


//--------------------- .text._Z22softmax_rowwise_kernelPKfPfii --------------------------
	.section	.text._Z22softmax_rowwise_kernelPKfPfii,"ax",@progbits
	.align	128
        .global         _Z22softmax_rowwise_kernelPKfPfii
        .type           _Z22softmax_rowwise_kernelPKfPfii,@function
        .size           _Z22softmax_rowwise_kernelPKfPfii,(.L_x_46 - _Z22softmax_rowwise_kernelPKfPfii)
        .other          _Z22softmax_rowwise_kernelPKfPfii,@"STO_CUDA_ENTRY STV_DEFAULT"
_Z22softmax_rowwise_kernelPKfPfii:
.text._Z22softmax_rowwise_kernelPKfPfii:
[----:B------:R-:W-:Y:S08]  /*0000*/  LDC R1, c[0x0][0x37c] ;  /* 0x0000df00ff017b82 */ /* 0x000ff00000000800 */
[----:B------:R-:W0:Y:S08]  /*0010*/  S2UR UR6, SR_CTAID.X ;  /* 0x00000000000679c3 */ /* 0x000e300000002500 */
[----:B------:R-:W0:Y:S02]  /*0020*/  LDC R0, c[0x0][0x390] ;  /* 0x0000e400ff007b82 */ /* 0x000e240000000800 */
[----:B0-----:R-:W-:-:S13]  /*0030*/  ISETP.LE.AND P0, PT, R0, UR6, PT ;  /* 0x0000000600007c0c */ /* 0x001fda000bf03270 */
[----:B------:R-:W-:Y:S05]  /*0040*/  @P0 EXIT ;  /* 0x000000000000094d */ /* 0x000fea0003800000 */
[----:B------:R-:W0:Y:S01]  /*0050*/  S2R R2, SR_TID.X ;  /* 0x0000000000027919 */ /* 0x000e220000002100 */
[----:B------:R-:W0:Y:S01]  /*0060*/  LDC R3, c[0x0][0x394] ;  /* 0x0000e500ff037b82 */ /* 0x000e220000000800 */
[----:B------:R-:W1:Y:S01]  /*0070*/  LDCU.64 UR8, c[0x0][0x358] ;  /* 0x00006b00ff0877ac */ /* 0x000e620008000a00 */
[----:B------:R-:W-:Y:S01]  /*0080*/  BSSY.RECONVERGENT B0, `(.L_x_5) ;  /* 0x000000f000007945 */ /* 0x000fe20003800200 */
[----:B------:R-:W-:Y:S01]  /*0090*/  IMAD.MOV.U32 R8, RZ, RZ, -0x800001 ;  /* 0xff7fffffff087424 */ /* 0x000fe200078e00ff */
[----:B0-----:R-:W-:-:S13]  /*00a0*/  ISETP.GE.AND P0, PT, R2, R3, PT ;  /* 0x000000030200720c */ /* 0x001fda0003f06270 */
[----:B-1----:R-:W-:Y:S05]  /*00b0*/  @P0 BRA `(.L_x_6) ;  /* 0x00000000002c0947 */ /* 0x002fea0003800000 */
[----:B------:R-:W0:Y:S01]  /*00c0*/  LDC R9, c[0x0][0x360] ;  /* 0x0000d800ff097b82 */ /* 0x000e220000000800 */
[----:B------:R-:W-:Y:S02]  /*00d0*/  IMAD.MOV.U32 R8, RZ, RZ, -0x800001 ;  /* 0xff7fffffff087424 */ /* 0x000fe400078e00ff */
[----:B------:R-:W-:-:S05]  /*00e0*/  IMAD.MOV.U32 R0, RZ, RZ, R2 ;  /* 0x000000ffff007224 */ /* 0x000fca00078e0002 */
[----:B------:R-:W1:Y:S02]  /*00f0*/  LDC.64 R6, c[0x0][0x380] ;  /* 0x0000e000ff067b82 */ /* 0x000e640000000a00 */
.L_x_7:
[----:B------:R-:W-:-:S04]  /*0100*/  IMAD R5, R3, UR6, R0 ;  /* 0x0000000603057c24 */ /* 0x000fc8000f8e0200 */
[----:B-1----:R-:W-:-:S06]  /*0110*/  IMAD.WIDE R4, R5, 0x4, R6 ;  /* 0x0000000405047825 */ /* 0x002fcc00078e0206 */
[----:B------:R-:W2:Y:S01]  /*0120*/  LDG.E.CONSTANT R5, desc[UR8][R4.64] ;  /* 0x0000000804057981 */ /* 0x000ea2000c1e9900 */
[----:B0-----:R-:W-:-:S05]  /*0130*/  IMAD.IADD R0, R9, 0x1, R0 ;  /* 0x0000000109007824 */ /* 0x001fca00078e0200 */
[----:B------:R-:W-:Y:S02]  /*0140*/  ISETP.GE.AND P0, PT, R0, R3, PT ;  /* 0x000000030000720c */ /* 0x000fe40003f06270 */
[----:B--2---:R-:W-:-:S11]  /*0150*/  FMNMX R8, R5, R8, !PT ;  /* 0x0000000805087209 */ /* 0x004fd60007800000 */
[----:B------:R-:W-:Y:S05]  /*0160*/  @!P0 BRA `(.L_x_7) ;  /* 0xfffffffc00e48947 */ /* 0x000fea000383ffff */
.L_x_6:
[----:B------:R-:W-:Y:S05]  /*0170*/  BSYNC.RECONVERGENT B0 ;  /* 0x0000000000007941 */ /* 0x000fea0003800200 */
.L_x_5:
[----:B------:R-:W0:Y:S01]  /*0180*/  SHFL.DOWN PT, R5, R8, 0x10, 0x1f ;  /* 0x0a001f0008057f89 */ /* 0x000e2200000e0000 */
[----:B------:R-:W-:Y:S02]  /*0190*/  ISETP.GT.U32.AND P1, PT, R2, 0x1f, PT ;  /* 0x0000001f0200780c */ /* 0x000fe40003f24070 */
[----:B0-----:R-:W-:-:S05]  /*01a0*/  FMNMX R5, R5, R8, !PT ;  /* 0x0000000805057209 */ /* 0x001fca0007800000 */
[----:B------:R-:W0:Y:S02]  /*01b0*/  SHFL.DOWN PT, R0, R5, 0x8, 0x1f ;  /* 0x09001f0005007f89 */ /* 0x000e2400000e0000 */
[----:B0-----:R-:W-:Y:S02]  /*01c0*/  FMNMX R4, R5, R0, !PT ;  /* 0x0000000005047209 */ /* 0x001fe40007800000 */
[----:B------:R-:W-:-:S03]  /*01d0*/  LOP3.LUT P0, R0, R2, 0x1f, RZ, 0xc0, !PT ;  /* 0x0000001f02007812 */ /* 0x000fc6000780c0ff */
[----:B------:R-:W0:Y:S10]  /*01e0*/  SHFL.DOWN PT, R7, R4, 0x4, 0x1f ;  /* 0x08801f0004077f89 */ /* 0x000e3400000e0000 */
[----:B------:R-:W1:Y:S01]  /*01f0*/  @!P0 S2R R11, SR_CgaCtaId ;  /* 0x00000000000b8919 */ /* 0x000e620000008800 */
[----:B------:R-:W-:-:S02]  /*0200*/  @!P0 MOV R8, 0x400 ;  /* 0x0000040000088802 */ /* 0x000fc40000000f00 */
[----:B0-----:R-:W-:-:S05]  /*0210*/  FMNMX R7, R4, R7, !PT ;  /* 0x0000000704077209 */ /* 0x001fca0007800000 */
[----:B------:R-:W0:Y:S01]  /*0220*/  SHFL.DOWN PT, R6, R7, 0x2, 0x1f ;  /* 0x08401f0007067f89 */ /* 0x000e2200000e0000 */
[----:B-1----:R-:W-:-:S04]  /*0230*/  @!P0 LEA R11, R11, R8, 0x18 ;  /* 0x000000080b0b8211 */ /* 0x002fc800078ec0ff */
[----:B------:R-:W-:Y:S02]  /*0240*/  @!P0 LEA.HI R11, R2, R11, RZ, 0x1d ;  /* 0x0000000b020b8211 */ /* 0x000fe400078fe8ff */
[----:B0-----:R-:W-:-:S05]  /*0250*/  FMNMX R6, R7, R6, !PT ;  /* 0x0000000607067209 */ /* 0x001fca0007800000 */
[----:B------:R-:W0:Y:S02]  /*0260*/  SHFL.DOWN PT, R9, R6, 0x1, 0x1f ;  /* 0x08201f0006097f89 */ /* 0x000e2400000e0000 */
[----:B0-----:R-:W-:-:S05]  /*0270*/  FMNMX R8, R6, R9, !PT ;  /* 0x0000000906087209 */ /* 0x001fca0007800000 */
[----:B------:R0:W-:Y:S01]  /*0280*/  @!P0 STS [R11], R8 ;  /* 0x000000080b008388 */ /* 0x0001e20000000800 */
[----:B------:R-:W-:Y:S01]  /*0290*/  BAR.SYNC.DEFER_BLOCKING 0x0 ;  /* 0x0000000000007b1d */ /* 0x000fe20000010000 */
[----:B------:R-:W-:-:S05]  /*02a0*/  PLOP3.LUT P0, PT, PT, PT, PT, 0x8, 0x80 ;  /* 0x000000000080781c */ /* 0x000fca0003f0e170 */
[----:B------:R-:W-:Y:S08]  /*02b0*/  @P1 BRA `(.L_x_8) ;  /* 0x0000000000701947 */ /* 0x000ff00003800000 */
[----:B------:R-:W1:Y:S02]  /*02c0*/  LDCU UR4, c[0x0][0x360] ;  /* 0x00006c00ff0477ac */ /* 0x000e640008000800 */
[----:B-1----:R-:W-:-:S04]  /*02d0*/  UIADD3 UR4, UPT, UPT, UR4, 0x1f, URZ ;  /* 0x0000001f04047890 */ /* 0x002fc8000fffe0ff */
[----:B------:R-:W-:-:S06]  /*02e0*/  USHF.R.U32.HI UR4, URZ, 0x5, UR4 ;  /* 0x00000005ff047899 */ /* 0x000fcc0008011604 */
[----:B------:R-:W-:Y:S01]  /*02f0*/  ISETP.GE.U32.AND P1, PT, R0, UR4, PT ;  /* 0x0000000400007c0c */ /* 0x000fe2000bf26070 */
[----:B------:R-:W-:-:S12]  /*0300*/  UMOV UR4, 0xffffffff ;  /* 0xffffffff00047882 */ /* 0x000fd80000000000 */
[----:B------:R-:W1:Y:S01]  /*0310*/  @!P1 S2R R5, SR_CgaCtaId ;  /* 0x0000000000059919 */ /* 0x000e620000008800 */
[----:B------:R-:W-:-:S04]  /*0320*/  @!P1 MOV R4, 0x400 ;  /* 0x0000040000049802 */ /* 0x000fc80000000f00 */
[----:B-1----:R-:W-:Y:S01]  /*0330*/  @!P1 LEA R5, R5, R4, 0x18 ;  /* 0x0000000405059211 */ /* 0x002fe200078ec0ff */
[----:B------:R-:W-:-:S03]  /*0340*/  IMAD.MOV.U32 R4, RZ, RZ, -0x800001 ;  /* 0xff7fffffff047424 */ /* 0x000fc600078e00ff */
[----:B------:R-:W-:-:S05]  /*0350*/  @!P1 LEA R5, R0, R5, 0x2 ;  /* 0x0000000500059211 */ /* 0x000fca00078e10ff */
[----:B------:R1:W2:Y:S01]  /*0360*/  @!P1 LDS R4, [R5] ;  /* 0x0000000005049984 */ /* 0x0002a20000000800 */
[----:B------:R-:W-:Y:S01]  /*0370*/  ISETP.NE.AND P1, PT, R0, RZ, PT ;  /* 0x000000ff0000720c */ /* 0x000fe20003f25270 */
[----:B------:R-:W-:-:S12]  /*0380*/  BRA.DIV UR4, `(.L_x_9) ;  /* 0x0000000a04107947 */ /* 0x000fd8000b800000 */
[----:B-12---:R-:W1:Y:S02]  /*0390*/  SHFL.DOWN PT, R5, R4, 0x10, 0x1f ;  /* 0x0a001f0004057f89 */ /* 0x006e6400000e0000 */
[----:B-1----:R-:W-:-:S05]  /*03a0*/  FMNMX R5, R5, R4, !PT ;  /* 0x0000000405057209 */ /* 0x002fca0007800000 */
[----:B------:R-:W1:Y:S02]  /*03b0*/  SHFL.DOWN PT, R6, R5, 0x8, 0x1f ;  /* 0x09001f0005067f89 */ /* 0x000e6400000e0000 */
[----:B-1----:R-:W-:-:S05]  /*03c0*/  FMNMX R6, R5, R6, !PT ;  /* 0x0000000605067209 */ /* 0x002fca0007800000 */
[----:B------:R-:W1:Y:S02]  /*03d0*/  SHFL.DOWN PT, R7, R6, 0x4, 0x1f ;  /* 0x08801f0006077f89 */ /* 0x000e6400000e0000 */
[----:B-1----:R-:W-:-:S05]  /*03e0*/  FMNMX R7, R6, R7, !PT ;  /* 0x0000000706077209 */ /* 0x002fca0007800000 */
[----:B0-----:R-:W0:Y:S02]  /*03f0*/  SHFL.DOWN PT, R8, R7, 0x2, 0x1f ;  /* 0x08401f0007087f89 */ /* 0x001e2400000e0000 */
[----:B0-----:R-:W-:-:S05]  /*0400*/  FMNMX R8, R7, R8, !PT ;  /* 0x0000000807087209 */ /* 0x001fca0007800000 */
[----:B------:R0:W1:Y:S02]  /*0410*/  SHFL.DOWN PT, R9, R8, 0x1, 0x1f ;  /* 0x08201f0008097f89 */ /* 0x00006400000e0000 */
.L_x_23:
[----:B------:R-:W2:Y:S01]  /*0420*/  @!P1 S2R R5, SR_CgaCtaId ;  /* 0x0000000000059919 */ /* 0x000ea20000008800 */
[----:B------:R-:W-:Y:S02]  /*0430*/  @!P1 MOV R4, 0x400 ;  /* 0x0000040000049802 */ /* 0x000fe40000000f00 */
[----:B-1----:R-:W-:Y:S02]  /*0440*/  FMNMX R9, R8, R9, !PT ;  /* 0x0000000908097209 */ /* 0x002fe40007800000 */
[----:B------:R-:W-:Y:S02]  /*0450*/  @!P1 PLOP3.LUT P0, PT, PT, PT, PT, 0x80, 0x8 ;  /* 0x000000000008981c */ /* 0x000fe40003f0f070 */
[----:B--2---:R-:W-:-:S05]  /*0460*/  @!P1 LEA R4, R5, R4, 0x18 ;  /* 0x0000000405049211 */ /* 0x004fca00078ec0ff */
[----:B------:R1:W-:Y:S06]  /*0470*/  @!P1 STS [R4], R9 ;  /* 0x0000000904009388 */ /* 0x0003ec0000000800 */
.L_x_8:
[----:B------:R-:W-:Y:S01]  /*0480*/  ISETP.GE.AND P1, PT, R2, R3, PT ;  /* 0x000000030200720c */ /* 0x000fe20003f26270 */
[----:B------:R-:W-:Y:S05]  /*0490*/  WARPSYNC.ALL ;  /* 0x0000000000007948 */ /* 0x000fea0003800000 */
[----:B------:R-:W-:Y:S01]  /*04a0*/  BAR.SYNC.DEFER_BLOCKING 0x0 ;  /* 0x0000000000007b1d */ /* 0x000fe20000010000 */
[----:B------:R-:W-:-:S05]  /*04b0*/  IMAD.MOV.U32 R10, RZ, RZ, RZ ;  /* 0x000000ffff0a7224 */ /* 0x000fca00078e00ff */
[----:B------:R-:W-:Y:S04]  /*04c0*/  BSSY.RECONVERGENT B0, `(.L_x_10) ;  /* 0x000001f000007945 */ /* 0x000fe80003800200 */
[----:B------:R-:W-:Y:S05]  /*04d0*/  @P1 BRA `(.L_x_11) ;  /* 0x0000000000741947 */ /* 0x000fea0003800000 */
[----:B------:R-:W2:Y:S01]  /*04e0*/  S2UR UR5, SR_CgaCtaId ;  /* 0x00000000000579c3 */ /* 0x000ea20000008800 */
[----:B------:R-:W-:Y:S01]  /*04f0*/  UMOV UR4, 0x400 ;  /* 0x0000040000047882 */ /* 0x000fe20000000000 */
[----:B------:R-:W-:Y:S02]  /*0500*/  IMAD.MOV.U32 R10, RZ, RZ, RZ ;  /* 0x000000ffff0a7224 */ /* 0x000fe400078e00ff */
[----:B------:R-:W-:-:S04]  /*0510*/  IMAD.MOV.U32 R12, RZ, RZ, R2 ;  /* 0x000000ffff0c7224 */ /* 0x000fc800078e0002 */
[----:B------:R-:W3:Y:S08]  /*0520*/  LDC R19, c[0x0][0x360] ;  /* 0x0000d800ff137b82 */ /* 0x000ef00000000800 */
[----:B-1----:R-:W1:Y:S01]  /*0530*/  LDC.64 R4, c[0x0][0x380] ;  /* 0x0000e000ff047b82 */ /* 0x002e620000000a00 */
[----:B--2---:R-:W-:-:S07]  /*0540*/  ULEA UR4, UR5, UR4, 0x18 ;  /* 0x0000000405047291 */ /* 0x004fce000f8ec0ff */
[----:B------:R-:W2:Y:S02]  /*0550*/  LDC.64 R6, c[0x0][0x388] ;  /* 0x0000e200ff067b82 */ /* 0x000ea40000000a00 */
[----:B0-----:R-:W0:Y:S03]  /*0560*/  LDS R11, [UR4] ;  /* 0x00000004ff0b7984 */ /* 0x001e260008000800 */
.L_x_12:
[----:B------:R-:W-:-:S04]  /*0570*/  IMAD R13, R3, UR6, R12 ;  /* 0x00000006030d7c24 */ /* 0x000fc8000f8e020c */
[----:B-1--4-:R-:W-:-:S06]  /*0580*/  IMAD.WIDE R8, R13, 0x4, R4 ;  /* 0x000000040d087825 */ /* 0x012fcc00078e0204 */
[----:B------:R-:W0:Y:S01]  /*0590*/  LDG.E.CONSTANT R8, desc[UR8][R8.64] ;  /* 0x0000000808087981 */ /* 0x000e22000c1e9900 */
[----:B------:R-:W-:Y:S02]  /*05a0*/  HFMA2 R16, -RZ, RZ, 3.7421875, 0 ;  /* 0x437c0000ff107431 */ /* 0x000fe400000001ff */
[----:B------:R-:W-:Y:S02]  /*05b0*/  IMAD.MOV.U32 R15, RZ, RZ, 0x3bbb989d ;  /* 0x3bbb989dff0f7424 */ /* 0x000fe400078e00ff */
[----:B---3--:R-:W-:-:S05]  /*05c0*/  IMAD.IADD R12, R19, 0x1, R12 ;  /* 0x00000001130c7824 */ /* 0x008fca00078e020c */
[----:B------:R-:W-:Y:S01]  /*05d0*/  ISETP.GE.AND P1, PT, R12, R3, PT ;  /* 0x000000030c00720c */ /* 0x000fe20003f26270 */
[----:B0-----:R-:W-:Y:S01]  /*05e0*/  FADD R14, -R11, R8 ;  /* 0x000000080b0e7221 */ /* 0x001fe20000000100 */
[----:B--2---:R-:W-:-:S04]  /*05f0*/  IMAD.WIDE R8, R13, 0x4, R6 ;  /* 0x000000040d087825 */ /* 0x004fc800078e0206 */
[----:B------:R-:W-:-:S04]  /*0600*/  FFMA.SAT R15, R14, R15, 0.5 ;  /* 0x3f0000000e0f7423 */ /* 0x000fc8000000200f */
[----:B------:R-:W-:-:S04]  /*0610*/  FFMA.RM R15, R15, R16, 12582913 ;  /* 0x4b4000010f0f7423 */ /* 0x000fc80000004010 */
[C---:B------:R-:W-:Y:S01]  /*0620*/  FADD R17, R15.reuse, -12583039 ;  /* 0xcb40007f0f117421 */ /* 0x040fe20000000000 */
[----:B------:R-:W-:-:S03]  /*0630*/  IMAD.SHL.U32 R15, R15, 0x800000, RZ ;  /* 0x008000000f0f7824 */ /* 0x000fc600078e00ff */
[----:B------:R-:W-:-:S04]  /*0640*/  FFMA R17, R14, 1.4426950216293334961, -R17 ;  /* 0x3fb8aa3b0e117823 */ /* 0x000fc80000000811 */
[----:B------:R-:W-:-:S04]  /*0650*/  FFMA R17, R14, 1.925963033500011079e-08, R17 ;  /* 0x32a570600e117823 */ /* 0x000fc80000000011 */
[----:B------:R-:W0:Y:S02]  /*0660*/  MUFU.EX2 R14, R17 ;  /* 0x00000011000e7308 */ /* 0x000e240000000800 */
[----:B0-----:R-:W-:-:S04]  /*0670*/  FMUL R15, R15, R14 ;  /* 0x0000000e0f0f7220 */ /* 0x001fc80000400000 */
[----:B------:R-:W-:Y:S01]  /*0680*/  FADD R10, R15, R10 ;  /* 0x0000000a0f0a7221 */ /* 0x000fe20000000000 */
[----:B------:R4:W-:Y:S01]  /*0690*/  STG.E desc[UR8][R8.64], R15 ;  /* 0x0000000f08007986 */ /* 0x0009e2000c101908 */
[----:B------:R-:W-:Y:S05]  /*06a0*/  @!P1 BRA `(.L_x_12) ;  /* 0xfffffffc00b09947 */ /* 0x000fea000383ffff */
.L_x_11:
[----:B------:R-:W-:Y:S05]  /*06b0*/  BSYNC.RECONVERGENT B0 ;  /* 0x0000000000007941 */ /* 0x000fea0003800200 */
.L_x_10:
[----:B------:R-:W2:Y:S01]  /*06c0*/  SHFL.DOWN PT, R5, R10, 0x10, 0x1f ;  /* 0x0a001f000a057f89 */ /* 0x000ea200000e0000 */
[----:B------:R-:W-:-:S13]  /*06d0*/  ISETP.NE.AND P1, PT, R0, RZ, PT ;  /* 0x000000ff0000720c */ /* 0x000fda0003f25270 */
[----:B0-----:R-:W0:Y:S01]  /*06e0*/  @!P1 S2R R11, SR_CgaCtaId ;  /* 0x00000000000b9919 */ /* 0x001e220000008800 */
[----:B----4-:R-:W-:-:S05]  /*06f0*/  @!P1 MOV R8, 0x400 ;  /* 0x0000040000089802 */ /* 0x010fca0000000f00 */
[----:B------:R-:W-:Y:S02]  /*0700*/  @!P1 VIADD R8, R8, 0x80 ;  /* 0x0000008008089836 */ /* 0x000fe40000000000 */
[----:B--2---:R-:W-:-:S05]  /*0710*/  FADD R5, R5, R10 ;  /* 0x0000000a05057221 */ /* 0x004fca0000000000 */
[----:B-1----:R-:W1:Y:S02]  /*0720*/  SHFL.DOWN PT, R4, R5, 0x8, 0x1f ;  /* 0x09001f0005047f89 */ /* 0x002e6400000e0000 */
[----:B-1----:R-:W-:Y:S01]  /*0730*/  FADD R4, R5, R4 ;  /* 0x0000000405047221 */ /* 0x002fe20000000000 */
[----:B0-----:R-:W-:-:S04]  /*0740*/  @!P1 LEA R5, R11, R8, 0x18 ;  /* 0x000000080b059211 */ /* 0x001fc800078ec0ff */
[----:B------:R-:W0:Y:S01]  /*0750*/  SHFL.DOWN PT, R7, R4, 0x4, 0x1f ;  /* 0x08801f0004077f89 */ /* 0x000e2200000e0000 */
[----:B------:R-:W-:Y:S01]  /*0760*/  @!P1 LEA.HI R5, R2, R5, RZ, 0x1d ;  /* 0x0000000502059211 */ /* 0x000fe200078fe8ff */
[----:B0-----:R-:W-:Y:S01]  /*0770*/  FADD R7, R4, R7 ;  /* 0x0000000704077221 */ /* 0x001fe20000000000 */
[----:B------:R-:W-:-:S04]  /*0780*/  IMAD.MOV.U32 R4, RZ, RZ, RZ ;  /* 0x000000ffff047224 */ /* 0x000fc800078e00ff */
[----:B------:R-:W0:Y:S02]  /*0790*/  SHFL.DOWN PT, R6, R7, 0x2, 0x1f ;  /* 0x08401f0007067f89 */ /* 0x000e2400000e0000 */
[----:B0-----:R-:W-:-:S05]  /*07a0*/  FADD R6, R7, R6 ;  /* 0x0000000607067221 */ /* 0x001fca0000000000 */
[----:B------:R-:W0:Y:S02]  /*07b0*/  SHFL.DOWN PT, R9, R6, 0x1, 0x1f ;  /* 0x08201f0006097f89 */ /* 0x000e2400000e0000 */
[----:B0-----:R-:W-:-:S05]  /*07c0*/  FADD R8, R6, R9 ;  /* 0x0000000906087221 */ /* 0x001fca0000000000 */
[----:B------:R0:W-:Y:S01]  /*07d0*/  @!P1 STS [R5], R8 ;  /* 0x0000000805009388 */ /* 0x0001e20000000800 */
[----:B------:R-:W-:Y:S01]  /*07e0*/  BAR.SYNC.DEFER_BLOCKING 0x0 ;  /* 0x0000000000007b1d */ /* 0x000fe20000010000 */
[----:B------:R-:W-:-:S13]  /*07f0*/  ISETP.GT.U32.AND P1, PT, R2, 0x1f, PT ;  /* 0x0000001f0200780c */ /* 0x000fda0003f24070 */
[----:B0-----:R-:W-:Y:S05]  /*0800*/  @P1 BRA `(.L_x_13) ;  /* 0x00000000005c1947 */ /* 0x001fea0003800000 */
[----:B------:R-:W0:Y:S02]  /*0810*/  LDCU UR4, c[0x0][0x360] ;  /* 0x00006c00ff0477ac */ /* 0x000e240008000800 */
[----:B0-----:R-:W-:-:S04]  /*0820*/  UIADD3 UR4, UPT, UPT, UR4, 0x1f, URZ ;  /* 0x0000001f04047890 */ /* 0x001fc8000fffe0ff */
[----:B------:R-:W-:-:S06]  /*0830*/  USHF.R.U32.HI UR4, URZ, 0x5, UR4 ;  /* 0x00000005ff047899 */ /* 0x000fcc0008011604 */
[----:B------:R-:W-:Y:S01]  /*0840*/  ISETP.GE.U32.AND P1, PT, R0, UR4, PT ;  /* 0x0000000400007c0c */ /* 0x000fe2000bf26070 */
[----:B------:R-:W-:-:S12]  /*0850*/  UMOV UR4, 0xffffffff ;  /* 0xffffffff00047882 */ /* 0x000fd80000000000 */
[----:B------:R-:W0:Y:S01]  /*0860*/  @!P1 S2R R5, SR_CgaCtaId ;  /* 0x0000000000059919 */ /* 0x000e220000008800 */
[----:B------:R-:W-:-:S04]  /*0870*/  @!P1 MOV R4, 0x400 ;  /* 0x0000040000049802 */ /* 0x000fc80000000f00 */
[----:B------:R-:W-:-:S04]  /*0880*/  @!P1 IADD3 R4, PT, PT, R4, 0x80, RZ ;  /* 0x0000008004049810 */ /* 0x000fc80007ffe0ff */
[----:B0-----:R-:W-:Y:S01]  /*0890*/  @!P1 LEA R5, R5, R4, 0x18 ;  /* 0x0000000405059211 */ /* 0x001fe200078ec0ff */
[----:B------:R-:W-:-:S04]  /*08a0*/  IMAD.MOV.U32 R4, RZ, RZ, RZ ;  /* 0x000000ffff047224 */ /* 0x000fc800078e00ff */
[----:B------:R-:W-:-:S05]  /*08b0*/  @!P1 IMAD R0, R0, 0x4, R5 ;  /* 0x0000000400009824 */ /* 0x000fca00078e0205 */
[----:B------:R0:W1:Y:S01]  /*08c0*/  @!P1 LDS R4, [R0] ;  /* 0x0000000000049984 */ /* 0x0000620000000800 */
[----:B------:R-:W-:Y:S05]  /*08d0*/  BRA.DIV UR4, `(.L_x_14) ;  /* 0x0000000604487947 */ /* 0x000fea000b800000 */
[----:B-1----:R-:W1:Y:S02]  /*08e0*/  SHFL.DOWN PT, R5, R4, 0x10, 0x1f ;  /* 0x0a001f0004057f89 */ /* 0x002e6400000e0000 */
[----:B-1----:R-:W-:-:S05]  /*08f0*/  FADD R5, R5, R4 ;  /* 0x0000000405057221 */ /* 0x002fca0000000000 */
[----:B0-----:R-:W0:Y:S02]  /*0900*/  SHFL.DOWN PT, R0, R5, 0x8, 0x1f ;  /* 0x09001f0005007f89 */ /* 0x001e2400000e0000 */
[----:B0-----:R-:W-:-:S05]  /*0910*/  FADD R0, R5, R0 ;  /* 0x0000000005007221 */ /* 0x001fca0000000000 */
[----:B------:R-:W0:Y:S02]  /*0920*/  SHFL.DOWN PT, R7, R0, 0x4, 0x1f ;  /* 0x08801f0000077f89 */ /* 0x000e2400000e0000 */
[----:B0-----:R-:W-:-:S05]  /*0930*/  FADD R7, R0, R7 ;  /* 0x0000000700077221 */ /* 0x001fca0000000000 */
[----:B------:R-:W0:Y:S02]  /*0940*/  SHFL.DOWN PT, R6, R7, 0x2, 0x1f ;  /* 0x08401f0007067f89 */ /* 0x000e2400000e0000 */
[----:B0-----:R-:W-:-:S05]  /*0950*/  FADD R6, R7, R6 ;  /* 0x0000000607067221 */ /* 0x001fca0000000000 */
[----:B------:R0:W1:Y:S02]  /*0960*/  SHFL.DOWN PT, R9, R6, 0x1, 0x1f ;  /* 0x08201f0006097f89 */ /* 0x00006400000e0000 */
.L_x_29:
[----:B-1----:R-:W-:-:S07]  /*0970*/  FADD R4, R6, R9 ;  /* 0x0000000906047221 */ /* 0x002fce0000000000 */
.L_x_13:
[----:B------:R-:W1:Y:S01]  /*0980*/  @P0 S2R R5, SR_CgaCtaId ;  /* 0x0000000000050919 */ /* 0x000e620000008800 */
[----:B------:R-:W-:Y:S01]  /*0990*/  @P0 MOV R0, 0x400 ;  /* 0x0000040000000802 */ /* 0x000fe20000000f00 */
[----:B------:R-:W-:Y:S05]  /*09a0*/  WARPSYNC.ALL ;  /* 0x0000000000007948 */ /* 0x000fea0003800000 */
[----:B------:R-:W-:Y:S02]  /*09b0*/  ISETP.GE.AND P1, PT, R2, R3, PT ;  /* 0x000000030200720c */ /* 0x000fe40003f26270 */
[----:B-1----:R-:W-:-:S05]  /*09c0*/  @P0 LEA R5, R5, R0, 0x18 ;  /* 0x0000000005050211 */ /* 0x002fca00078ec0ff */
[----:B------:R1:W-:Y:S01]  /*09d0*/  @P0 STS [R5+0x80], R4 ;  /* 0x0000800405000388 */ /* 0x0003e20000000800 */
[----:B------:R-:W-:Y:S06]  /*09e0*/  BAR.SYNC.DEFER_BLOCKING 0x0 ;  /* 0x0000000000007b1d */ /* 0x000fec0000010000 */
[----:B------:R-:W-:Y:S05]  /*09f0*/  @P1 EXIT ;  /* 0x000000000000194d */ /* 0x000fea0003800000 */
[----:B------:R-:W2:Y:S01]  /*0a00*/  S2UR UR5, SR_CgaCtaId ;  /* 0x00000000000579c3 */ /* 0x000ea20000008800 */
[----:B------:R-:W-:-:S07]  /*0a10*/  UMOV UR4, 0x400 ;  /* 0x0000040000047882 */ /* 0x000fce0000000000 */
[----:B------:R-:W3:Y:S08]  /*0a20*/  LDC R9, c[0x0][0x394] ;  /* 0x0000e500ff097b82 */ /* 0x000ef00000000800 */
[----:B-1----:R-:W1:Y:S01]  /*0a30*/  LDC.64 R4, c[0x0][0x388] ;  /* 0x0000e200ff047b82 */ /* 0x002e620000000a00 */
[----:B--2---:R-:W-:Y:S01]  /*0a40*/  ULEA UR4, UR5, UR4, 0x18 ;  /* 0x0000000405047291 */ /* 0x004fe2000f8ec0ff */
[----:B------:R-:W2:Y:S08]  /*0a50*/  LDCU UR5, c[0x0][0x394] ;  /* 0x00007280ff0577ac */ /* 0x000eb00008000800 */
[----:B------:R-:W4:Y:S02]  /*0a60*/  LDS R3, [UR4+0x80] ;  /* 0x00008004ff037984 */ /* 0x000f240008000800 */
[----:B------:R-:W0:Y:S02]  /*0a70*/  LDCU UR4, c[0x0][0x360] ;  /* 0x00006c00ff0477ac */ /* 0x000e240008000800 */
.L_x_17:
[----:B---3--:R-:W-:-:S04]  /*0a80*/  IMAD R7, R9, UR6, R2 ;  /* 0x0000000609077c24 */ /* 0x008fc8000f8e0202 */
[----:B01----:R-:W-:-:S05]  /*0a90*/  IMAD.WIDE R6, R7, 0x4, R4 ;  /* 0x0000000407067825 */ /* 0x003fca00078e0204 */
[----:B------:R-:W3:Y:S01]  /*0aa0*/  LDG.E R0, desc[UR8][R6.64] ;  /* 0x0000000806007981 */ /* 0x000ee2000c1e1900 */
[----:B----4-:R-:W0:Y:S01]  /*0ab0*/  MUFU.RCP R8, R3 ;  /* 0x0000000300087308 */ /* 0x010e220000001000 */
[----:B------:R-:W-:Y:S01]  /*0ac0*/  BSSY.RECONVERGENT B0, `(.L_x_15) ;  /* 0x000000b000007945 */ /* 0x000fe20003800200 */
[----:B0-----:R-:W-:-:S04]  /*0ad0*/  FFMA R11, -R3, R8, 1 ;  /* 0x3f800000030b7423 */ /* 0x001fc80000000108 */
[----:B------:R-:W-:Y:S02]  /*0ae0*/  FFMA R11, R8, R11, R8 ;  /* 0x0000000b080b7223 */ /* 0x000fe40000000008 */
[----:B---3--:R-:W0:Y:S02]  /*0af0*/  FCHK P0, R0, R3 ;  /* 0x0000000300007302 */ /* 0x008e240000000000 */
[----:B------:R-:W-:-:S04]  /*0b00*/  FFMA R8, R0, R11, RZ ;  /* 0x0000000b00087223 */ /* 0x000fc800000000ff */
[----:B------:R-:W-:-:S04]  /*0b10*/  FFMA R10, -R3, R8, R0 ;  /* 0x00000008030a7223 */ /* 0x000fc80000000100 */
[----:B------:R-:W-:Y:S01]  /*0b20*/  FFMA R11, R11, R10, R8 ;  /* 0x0000000a0b0b7223 */ /* 0x000fe20000000008 */
[----:B0-----:R-:W-:Y:S06]  /*0b30*/  @!P0 BRA `(.L_x_16) ;  /* 0x00000000000c8947 */ /* 0x001fec0003800000 */
[----:B------:R-:W-:-:S07]  /*0b40*/  MOV R8, 0xb60 ;  /* 0x00000b6000087802 */ /* 0x000fce0000000f00 */
[----:B--2---:R-:W-:Y:S05]  /*0b50*/  CALL.REL.NOINC `($__internal_0_$__cuda_sm3x_div_rn_noftz_f32_slowpath) ;  /* 0x0000000400347944 */ /* 0x004fea0003c00000 */
[----:B------:R-:W-:-:S07]  /*0b60*/  IMAD.MOV.U32 R11, RZ, RZ, R0 ;  /* 0x000000ffff0b7224 */ /* 0x000fce00078e0000 */
.L_x_16:
[----:B--2---:R-:W-:Y:S05]  /*0b70*/  BSYNC.RECONVERGENT B0 ;  /* 0x0000000000007941 */ /* 0x004fea0003800200 */
.L_x_15:
[----:B------:R0:W-:Y:S01]  /*0b80*/  STG.E desc[UR8][R6.64], R11 ;  /* 0x0000000b06007986 */ /* 0x0001e2000c101908 */
[----:B------:R-:W-:-:S05]  /*0b90*/  VIADD R2, R2, UR4 ;  /* 0x0000000402027c36 */ /* 0x000fca0008000000 */
[----:B------:R-:W-:-:S13]  /*0ba0*/  ISETP.GE.AND P0, PT, R2, UR5, PT ;  /* 0x0000000502007c0c */ /* 0x000fda000bf06270 */
[----:B0-----:R-:W-:Y:S05]  /*0bb0*/  @!P0 BRA `(.L_x_17) ;  /* 0xfffffffc00b08947 */ /* 0x001fea000383ffff */
[----:B------:R-:W-:Y:S05]  /*0bc0*/  EXIT ;  /* 0x000000000000794d */ /* 0x000fea0003800000 */
.L_x_9:
[----:B0-----:R-:W-:Y:S02]  /*0bd0*/  HFMA2 R11, -RZ, RZ, 0, 9.5367431640625e-07 ;  /* 0x00000010ff0b7431 */ /* 0x001fe400000001ff */
[----:B------:R-:W-:Y:S02]  /*0be0*/  IMAD.MOV.U32 R13, RZ, RZ, 0x1f ;  /* 0x0000001fff0d7424 */ /* 0x000fe400078e00ff */
[----:B------:R-:W-:-:S07]  /*0bf0*/  IMAD.MOV.U32 R10, RZ, RZ, -0x1 ;  /* 0xffffffffff0a7424 */ /* 0x000fce00078e00ff */
[----:B-12---:R-:W-:Y:S05]  /*0c00*/  WARPSYNC.COLLECTIVE R10, `(.L_x_18) ;  /* 0x000000000a087348 */ /* 0x006fea0003c00000 */
[----:B--2---:R0:W2:Y:S02]  /*0c10*/  SHFL.DOWN P2, R9, R4, R11, R13 ;  /* 0x0800000b04097389 */ /* 0x0040a4000004000d */
[----:B012---:R-:W-:Y:S05]  /*0c20*/  ENDCOLLECTIVE ;  /* 0x000000000000791b */ /* 0x007fea0003800000 */
.L_x_18:
[----:B------:R-:W-:Y:S01]  /*0c30*/  MOV R11, 0x8 ;  /* 0x00000008000b7802 */ /* 0x000fe20000000f00 */
[----:B------:R-:W-:-:S05]  /*0c40*/  IMAD.MOV.U32 R5, RZ, RZ, R9 ;  /* 0x000000ffff057224 */ /* 0x000fca00078e0009 */
[----:B------:R-:W-:-:S05]  /*0c50*/  FMNMX R5, R5, R4, !PT ;  /* 0x0000000405057209 */ /* 0x000fca0007800000 */
[----:B------:R-:W-:-:S07]  /*0c60*/  IMAD.MOV.U32 R4, RZ, RZ, R5 ;  /* 0x000000ffff047224 */ /* 0x000fce00078e0005 */
[----:B------:R-:W-:Y:S05]  /*0c70*/  WARPSYNC.COLLECTIVE R10, `(.L_x_19) ;  /* 0x000000000a087348 */ /* 0x000fea0003c00000 */
[----:B------:R0:W1:Y:S02]  /*0c80*/  SHFL.DOWN P2, R9, R4, R11, R13 ;  /* 0x0800000b04097389 */ /* 0x000064000004000d */
[----:B01----:R-:W-:Y:S05]  /*0c90*/  ENDCOLLECTIVE ;  /* 0x000000000000791b */ /* 0x003fea0003800000 */
.L_x_19:
[----:B------:R-:W-:Y:S02]  /*0ca0*/  IMAD.MOV.U32 R11, RZ, RZ, 0x4 ;  /* 0x00000004ff0b7424 */ /* 0x000fe400078e00ff */
[----:B------:R-:W-:-:S05]  /*0cb0*/  IMAD.MOV.U32 R6, RZ, RZ, R9 ;  /* 0x000000ffff067224 */ /* 0x000fca00078e0009 */
[----:B------:R-:W-:-:S05]  /*0cc0*/  FMNMX R6, R5, R6, !PT ;  /* 0x0000000605067209 */ /* 0x000fca0007800000 */
[----:B------:R-:W-:-:S07]  /*0cd0*/  IMAD.MOV.U32 R4, RZ, RZ, R6 ;  /* 0x000000ffff047224 */ /* 0x000fce00078e0006 */
[----:B------:R-:W-:Y:S05]  /*0ce0*/  WARPSYNC.COLLECTIVE R10, `(.L_x_20) ;  /* 0x000000000a087348 */ /* 0x000fea0003c00000 */
[----:B------:R0:W1:Y:S02]  /*0cf0*/  SHFL.DOWN P2, R9, R4, R11, R13 ;  /* 0x0800000b04097389 */ /* 0x000064000004000d */
[----:B01----:R-:W-:Y:S05]  /*0d00*/  ENDCOLLECTIVE ;  /* 0x000000000000791b */ /* 0x003fea0003800000 */
.L_x_20:
[----:B------:R-:W-:Y:S02]  /*0d10*/  IMAD.MOV.U32 R11, RZ, RZ, 0x2 ;  /* 0x00000002ff0b7424 */ /* 0x000fe400078e00ff */
[----:B------:R-:W-:-:S05]  /*0d20*/  IMAD.MOV.U32 R7, RZ, RZ, R9 ;  /* 0x000000ffff077224 */ /* 0x000fca00078e0009 */
[----:B------:R-:W-:-:S04]  /*0d30*/  FMNMX R7, R6, R7, !PT ;  /* 0x0000000706077209 */ /* 0x000fc80007800000 */
[----:B------:R-:W-:-:S07]  /*0d40*/  MOV R4, R7 ;  /* 0x0000000700047202 */ /* 0x000fce0000000f00 */
[----:B------:R-:W-:Y:S05]  /*0d50*/  WARPSYNC.COLLECTIVE R10, `(.L_x_21) ;  /* 0x000000000a087348 */ /* 0x000fea0003c00000 */
[----:B------:R0:W1:Y:S02]  /*0d60*/  SHFL.DOWN P2, R9, R4, R11, R13 ;  /* 0x0800000b04097389 */ /* 0x000064000004000d */
[----:B01----:R-:W-:Y:S05]  /*0d70*/  ENDCOLLECTIVE ;  /* 0x000000000000791b */ /* 0x003fea0003800000 */
.L_x_21:
[----:B------:R-:W-:Y:S02]  /*0d80*/  IMAD.MOV.U32 R11, RZ, RZ, 0x1 ;  /* 0x00000001ff0b7424 */ /* 0x000fe400078e00ff */
[----:B------:R-:W-:-:S05]  /*0d90*/  IMAD.MOV.U32 R8, RZ, RZ, R9 ;  /* 0x000000ffff087224 */ /* 0x000fca00078e0009 */
[----:B------:R-:W-:-:S05]  /*0da0*/  FMNMX R8, R7, R8, !PT ;  /* 0x0000000807087209 */ /* 0x000fca0007800000 */
[----:B------:R-:W-:-:S07]  /*0db0*/  IMAD.MOV.U32 R4, RZ, RZ, R8 ;  /* 0x000000ffff047224 */ /* 0x000fce00078e0008 */
[----:B------:R-:W-:Y:S05]  /*0dc0*/  WARPSYNC.COLLECTIVE R10, `(.L_x_22) ;  /* 0x000000000a087348 */ /* 0x000fea0003c00000 */
[----:B------:R0:W1:Y:S02]  /*0dd0*/  SHFL.DOWN P2, R9, R4, R11, R13 ;  /* 0x0800000b04097389 */ /* 0x000064000004000d */
[----:B01----:R-:W-:Y:S05]  /*0de0*/  ENDCOLLECTIVE ;  /* 0x000000000000791b */ /* 0x003fea0003800000 */
.L_x_22:
[----:B------:R-:W-:Y:S05]  /*0df0*/  BRA `(.L_x_23) ;  /* 0xfffffff400887947 */ /* 0x000fea000383ffff */
.L_x_14:
[----:B------:R-:W-:Y:S02]  /*0e00*/  HFMA2 R11, -RZ, RZ, 0, 9.5367431640625e-07 ;  /* 0x00000010ff0b7431 */ /* 0x000fe400000001ff */
[----:B------:R-:W-:Y:S02]  /*0e10*/  IMAD.MOV.U32 R13, RZ, RZ, 0x1f ;  /* 0x0000001fff0d7424 */ /* 0x000fe400078e00ff */
[----:B------:R-:W-:-:S07]  /*0e20*/  IMAD.MOV.U32 R10, RZ, RZ, -0x1 ;  /* 0xffffffffff0a7424 */ /* 0x000fce00078e00ff */
[----:B01----:R-:W-:Y:S05]  /*0e30*/  WARPSYNC.COLLECTIVE R10, `(.L_x_24) ;  /* 0x000000000a087348 */ /* 0x003fea0003c00000 */
[----:B-1----:R1:W2:Y:S02]  /*0e40*/  SHFL.DOWN P2, R9, R4, R11, R13 ;  /* 0x0800000b04097389 */ /* 0x0022a4000004000d */
[----:B012---:R-:W-:Y:S05]  /*0e50*/  ENDCOLLECTIVE ;  /* 0x000000000000791b */ /* 0x007fea0003800000 */
.L_x_24:
[----:B------:R-:W-:Y:S01]  /*0e60*/  MOV R11, 0x8 ;  /* 0x00000008000b7802 */ /* 0x000fe20000000f00 */
[----:B------:R-:W-:-:S04]  /*0e70*/  IMAD.MOV.U32 R5, RZ, RZ, R9 ;  /* 0x000000ffff057224 */ /* 0x000fc800078e0009 */
[----:B------:R-:W-:-:S04]  /*0e80*/  FADD R5, R5, R4 ;  /* 0x0000000405057221 */ /* 0x000fc80000000000 */
[----:B------:R-:W-:-:S07]  /*0e90*/  IMAD.MOV.U32 R4, RZ, RZ, R5 ;  /* 0x000000ffff047224 */ /* 0x000fce00078e0005 */
[----:B------:R-:W-:Y:S05]  /*0ea0*/  WARPSYNC.COLLECTIVE R10, `(.L_x_25) ;  /* 0x000000000a087348 */ /* 0x000fea0003c00000 */
[----:B------:R0:W1:Y:S02]  /*0eb0*/  SHFL.DOWN P2, R9, R4, R11, R13 ;  /* 0x0800000b04097389 */ /* 0x000064000004000d */
[----:B01----:R-:W-:Y:S05]  /*0ec0*/  ENDCOLLECTIVE ;  /* 0x000000000000791b */ /* 0x003fea0003800000 */
.L_x_25:
[----:B------:R-:W-:Y:S02]  /*0ed0*/  IMAD.MOV.U32 R11, RZ, RZ, 0x4 ;  /* 0x00000004ff0b7424 */ /* 0x000fe400078e00ff */
[----:B------:R-:W-:-:S04]  /*0ee0*/  IMAD.MOV.U32 R0, RZ, RZ, R9 ;  /* 0x000000ffff007224 */ /* 0x000fc800078e0009 */
[----:B------:R-:W-:-:S04]  /*0ef0*/  FADD R0, R5, R0 ;  /* 0x0000000005007221 */ /* 0x000fc80000000000 */
[----:B------:R-:W-:-:S07]  /*0f00*/  IMAD.MOV.U32 R4, RZ, RZ, R0 ;  /* 0x000000ffff047224 */ /* 0x000fce00078e0000 */
[----:B------:R-:W-:Y:S05]  /*0f10*/  WARPSYNC.COLLECTIVE R10, `(.L_x_26) ;  /* 0x000000000a087348 */ /* 0x000fea0003c00000 */
[----:B------:R0:W1:Y:S02]  /*0f20*/  SHFL.DOWN P2, R9, R4, R11, R13 ;  /* 0x0800000b04097389 */ /* 0x000064000004000d */
[----:B01----:R-:W-:Y:S05]  /*0f30*/  ENDCOLLECTIVE ;  /* 0x000000000000791b */ /* 0x003fea0003800000 */
.L_x_26:
[----:B------:R-:W-:Y:S02]  /*0f40*/  IMAD.MOV.U32 R11, RZ, RZ, 0x2 ;  /* 0x00000002ff0b7424 */ /* 0x000fe400078e00ff */
[----:B------:R-:W-:-:S04]  /*0f50*/  IMAD.MOV.U32 R7, RZ, RZ, R9 ;  /* 0x000000ffff077224 */ /* 0x000fc800078e0009 */
[----:B------:R-:W-:-:S05]  /*0f60*/  FADD R7, R0, R7 ;  /* 0x0000000700077221 */ /* 0x000fca0000000000 */
[----:B------:R-:W-:-:S07]  /*0f70*/  MOV R4, R7 ;  /* 0x0000000700047202 */ /* 0x000fce0000000f00 */
[----:B------:R-:W-:Y:S05]  /*0f80*/  WARPSYNC.COLLECTIVE R10, `(.L_x_27) ;  /* 0x000000000a087348 */ /* 0x000fea0003c00000 */
[----:B------:R0:W1:Y:S02]  /*0f90*/  SHFL.DOWN P2, R9, R4, R11, R13 ;  /* 0x0800000b04097389 */ /* 0x000064000004000d */
[----:B01----:R-:W-:Y:S05]  /*0fa0*/  ENDCOLLECTIVE ;  /* 0x000000000000791b */ /* 0x003fea0003800000 */
.L_x_27:
[----:B------:R-:W-:Y:S02]  /*0fb0*/  IMAD.MOV.U32 R11, RZ, RZ, 0x1 ;  /* 0x00000001ff0b7424 */ /* 0x000fe400078e00ff */
[----:B------:R-:W-:-:S04]  /*0fc0*/  IMAD.MOV.U32 R6, RZ, RZ, R9 ;  /* 0x000000ffff067224 */ /* 0x000fc800078e0009 */
[----:B------:R-:W-:-:S04]  /*0fd0*/  FADD R6, R7, R6 ;  /* 0x0000000607067221 */ /* 0x000fc80000000000 */
[----:B------:R-:W-:-:S07]  /*0fe0*/  IMAD.MOV.U32 R4, RZ, RZ, R6 ;  /* 0x000000ffff047224 */ /* 0x000fce00078e0006 */
[----:B------:R-:W-:Y:S05]  /*0ff0*/  WARPSYNC.COLLECTIVE R10, `(.L_x_28) ;  /* 0x000000000a087348 */ /* 0x000fea0003c00000 */
[----:B------:R0:W1:Y:S02]  /*1000*/  SHFL.DOWN P2, R9, R4, R11, R13 ;  /* 0x0800000b04097389 */ /* 0x000064000004000d */
[----:B01----:R-:W-:Y:S05]  /*1010*/  ENDCOLLECTIVE ;  /* 0x000000000000791b */ /* 0x003fea0003800000 */
.L_x_28:
[----:B------:R-:W-:Y:S05]  /*1020*/  BRA `(.L_x_29) ;  /* 0xfffffff800507947 */ /* 0x000fea000383ffff */
        .weak           $__internal_0_$__cuda_sm3x_div_rn_noftz_f32_slowpath
        .type           $__internal_0_$__cuda_sm3x_div_rn_noftz_f32_slowpath,@function
        .size           $__internal_0_$__cuda_sm3x_div_rn_noftz_f32_slowpath,(.L_x_46 - $__internal_0_$__cuda_sm3x_div_rn_noftz_f32_slowpath)
$__internal_0_$__cuda_sm3x_div_rn_noftz_f32_slowpath:
[--C-:B------:R-:W-:Y:S01]  /*1030*/  SHF.R.U32.HI R11, RZ, 0x17, R3.reuse ;  /* 0x00000017ff0b7819 */ /* 0x100fe20000011603 */
[----:B------:R-:W-:Y:S01]  /*1040*/  BSSY.RECONVERGENT B1, `(.L_x_30) ;  /* 0x0000064000017945 */ /* 0x000fe20003800200 */
[--C-:B------:R-:W-:Y:S01]  /*1050*/  SHF.R.U32.HI R10, RZ, 0x17, R0.reuse ;  /* 0x00000017ff0a7819 */ /* 0x100fe20000011600 */
[----:B------:R-:W-:Y:S01]  /*1060*/  IMAD.MOV.U32 R12, RZ, RZ, R0 ;  /* 0x000000ffff0c7224 */ /* 0x000fe200078e0000 */
[----:B------:R-:W-:Y:S01]  /*1070*/  LOP3.LUT R11, R11, 0xff, RZ, 0xc0, !PT ;  /* 0x000000ff0b0b7812 */ /* 0x000fe200078ec0ff */
[----:B------:R-:W-:Y:S01]  /*1080*/  IMAD.MOV.U32 R13, RZ, RZ, R3 ;  /* 0x000000ffff0d7224 */ /* 0x000fe200078e0003 */
[----:B------:R-:W-:Y:S02]  /*1090*/  LOP3.LUT R16, R10, 0xff, RZ, 0xc0, !PT ;  /* 0x000000ff0a107812 */ /* 0x000fe400078ec0ff */
[----:B------:R-:W-:-:S03]  /*10a0*/  IADD3 R14, PT, PT, R11, -0x1, RZ ;  /* 0xffffffff0b0e7810 */ /* 0x000fc60007ffe0ff */
[----:B------:R-:W-:Y:S01]  /*10b0*/  VIADD R15, R16, 0xffffffff ;  /* 0xffffffff100f7836 */ /* 0x000fe20000000000 */
[----:B------:R-:W-:-:S04]  /*10c0*/  ISETP.GT.U32.AND P0, PT, R14, 0xfd, PT ;  /* 0x000000fd0e00780c */ /* 0x000fc80003f04070 */
[----:B------:R-:W-:-:S13]  /*10d0*/  ISETP.GT.U32.OR P0, PT, R15, 0xfd, P0 ;  /* 0x000000fd0f00780c */ /* 0x000fda0000704470 */
[----:B------:R-:W-:Y:S01]  /*10e0*/  @!P0 IMAD.MOV.U32 R10, RZ, RZ, RZ ;  /* 0x000000ffff0a8224 */ /* 0x000fe200078e00ff */
[----:B------:R-:W-:Y:S06]  /*10f0*/  @!P0 BRA `(.L_x_31) ;  /* 0x00000000005c8947 */ /* 0x000fec0003800000 */
[----:B------:R-:W-:Y:S02]  /*1100*/  FSETP.GTU.FTZ.AND P1, PT, |R3|, +INF , PT ;  /* 0x7f8000000300780b */ /* 0x000fe40003f3c200 */
[----:B------:R-:W-:-:S04]  /*1110*/  FSETP.GTU.FTZ.AND P0, PT, |R0|, +INF , PT ;  /* 0x7f8000000000780b */ /* 0x000fc80003f1c200 */
[----:B------:R-:W-:-:S13]  /*1120*/  PLOP3.LUT P0, PT, P0, P1, PT, 0xf8, 0x8f ;  /* 0x00000000008f781c */ /* 0x000fda0000703f70 */
[----:B------:R-:W-:Y:S05]  /*1130*/  @P0 BRA `(.L_x_32) ;  /* 0x00000004004c0947 */ /* 0x000fea0003800000 */
[----:B------:R-:W-:-:S13]  /*1140*/  LOP3.LUT P0, RZ, R13, 0x7fffffff, R12, 0xc8, !PT ;  /* 0x7fffffff0dff7812 */ /* 0x000fda000780c80c */
[----:B------:R-:W-:Y:S05]  /*1150*/  @!P0 BRA `(.L_x_33) ;  /* 0x00000004003c8947 */ /* 0x000fea0003800000 */
[C---:B------:R-:W-:Y:S02]  /*1160*/  FSETP.NEU.FTZ.AND P2, PT, |R0|.reuse, +INF , PT ;  /* 0x7f8000000000780b */ /* 0x040fe40003f5d200 */
[----:B------:R-:W-:Y:S02]  /*1170*/  FSETP.NEU.FTZ.AND P1, PT, |R3|, +INF , PT ;  /* 0x7f8000000300780b */ /* 0x000fe40003f3d200 */
[----:B------:R-:W-:-:S11]  /*1180*/  FSETP.NEU.FTZ.AND P0, PT, |R0|, +INF , PT ;  /* 0x7f8000000000780b */ /* 0x000fd60003f1d200 */
[----:B------:R-:W-:Y:S05]  /*1190*/  @!P1 BRA !P2, `(.L_x_33) ;  /* 0x00000004002c9947 */ /* 0x000fea0005000000 */
[----:B------:R-:W-:-:S04]  /*11a0*/  LOP3.LUT P2, RZ, R12, 0x7fffffff, RZ, 0xc0, !PT ;  /* 0x7fffffff0cff7812 */ /* 0x000fc8000784c0ff */
[----:B------:R-:W-:-:S13]  /*11b0*/  PLOP3.LUT P1, PT, P1, P2, PT, 0x2f, 0xf2 ;  /* 0x0000000000f2781c */ /* 0x000fda0000f24577 */
[----:B------:R-:W-:Y:S05]  /*11c0*/  @P1 BRA `(.L_x_34) ;  /* 0x0000000400181947 */ /* 0x000fea0003800000 */
[----:B------:R-:W-:-:S04]  /*11d0*/  LOP3.LUT P1, RZ, R13, 0x7fffffff, RZ, 0xc0, !PT ;  /* 0x7fffffff0dff7812 */ /* 0x000fc8000782c0ff */
[----:B------:R-:W-:-:S13]  /*11e0*/  PLOP3.LUT P0, PT, P0, P1, PT, 0x2f, 0xf2 ;  /* 0x0000000000f2781c */ /* 0x000fda0000702577 */
[----:B------:R-:W-:Y:S05]  /*11f0*/  @P0 BRA `(.L_x_35) ;  /* 0x0000000400000947 */ /* 0x000fea0003800000 */
[----:B------:R-:W-:Y:S02]  /*1200*/  ISETP.GE.AND P0, PT, R15, RZ, PT ;  /* 0x000000ff0f00720c */ /* 0x000fe40003f06270 */
[----:B------:R-:W-:-:S11]  /*1210*/  ISETP.GE.AND P1, PT, R14, RZ, PT ;  /* 0x000000ff0e00720c */ /* 0x000fd60003f26270 */
[----:B------:R-:W-:Y:S01]  /*1220*/  @P0 MOV R10, RZ ;  /* 0x000000ff000a0202 */ /* 0x000fe20000000f00 */
[----:B------:R-:W-:Y:S02]  /*1230*/  @!P0 IMAD.MOV.U32 R10, RZ, RZ, -0x40 ;  /* 0xffffffc0ff0a8424 */ /* 0x000fe400078e00ff */
[----:B------:R-:W-:Y:S01]  /*1240*/  @!P0 FFMA R12, R0, 1.84467440737095516160e+19, RZ ;  /* 0x5f800000000c8823 */ /* 0x000fe200000000ff */
[----:B------:R-:W-:Y:S01]  /*1250*/  @!P1 FFMA R13, R3, 1.84467440737095516160e+19, RZ ;  /* 0x5f800000030d9823 */ /* 0x000fe200000000ff */
[----:B------:R-:W-:-:S07]  /*1260*/  @!P1 VIADD R10, R10, 0x40 ;  /* 0x000000400a0a9836 */ /* 0x000fce0000000000 */
.L_x_31:
[----:B------:R-:W-:Y:S01]  /*1270*/  LEA R0, R11, 0xc0800000, 0x17 ;  /* 0xc08000000b007811 */ /* 0x000fe200078eb8ff */
[----:B------:R-:W-:Y:S04]  /*1280*/  BSSY.RECONVERGENT B2, `(.L_x_36) ;  /* 0x0000036000027945 */ /* 0x000fe80003800200 */
[----:B------:R-:W-:Y:S02]  /*1290*/  IMAD.IADD R14, R13, 0x1, -R0 ;  /* 0x000000010d0e7824 */ /* 0x000fe400078e0a00 */
[----:B------:R-:W-:Y:S02]  /*12a0*/  VIADD R13, R16, 0xffffff81 ;  /* 0xffffff81100d7836 */ /* 0x000fe40000000000 */
[----:B------:R-:W0:Y:S01]  /*12b0*/  MUFU.RCP R15, R14 ;  /* 0x0000000e000f7308 */ /* 0x000e220000001000 */
[----:B------:R-:W-:Y:S01]  /*12c0*/  FADD.FTZ R17, -R14, -RZ ;  /* 0x800000ff0e117221 */ /* 0x000fe20000010100 */
[C---:B------:R-:W-:Y:S01]  /*12d0*/  IMAD R0, R13.reuse, -0x800000, R12 ;  /* 0xff8000000d007824 */ /* 0x040fe200078e020c */
[----:B------:R-:W-:-:S04]  /*12e0*/  IADD3 R13, PT, PT, R13, 0x7f, -R11 ;  /* 0x0000007f0d0d7810 */ /* 0x000fc80007ffe80b */
[----:B------:R-:W-:Y:S01]  /*12f0*/  IADD3 R13, PT, PT, R13, R10, RZ ;  /* 0x0000000a0d0d7210 */ /* 0x000fe20007ffe0ff */
[----:B0-----:R-:W-:-:S04]  /*1300*/  FFMA R16, R15, R17, 1 ;  /* 0x3f8000000f107423 */ /* 0x001fc80000000011 */
[----:B------:R-:W-:-:S04]  /*1310*/  FFMA R19, R15, R16, R15 ;  /* 0x000000100f137223 */ /* 0x000fc8000000000f */
[----:B------:R-:W-:-:S04]  /*1320*/  FFMA R12, R0, R19, RZ ;  /* 0x00000013000c7223 */ /* 0x000fc800000000ff */
[----:B------:R-:W-:-:S04]  /*1330*/  FFMA R15, R17, R12, R0 ;  /* 0x0000000c110f7223 */ /* 0x000fc80000000000 */
[----:B------:R-:W-:-:S04]  /*1340*/  FFMA R16, R19, R15, R12 ;  /* 0x0000000f13107223 */ /* 0x000fc8000000000c */
[----:B------:R-:W-:-:S04]  /*1350*/  FFMA R17, R17, R16, R0 ;  /* 0x0000001011117223 */ /* 0x000fc80000000000 */
[----:B------:R-:W-:-:S05]  /*1360*/  FFMA R0, R19, R17, R16 ;  /* 0x0000001113007223 */ /* 0x000fca0000000010 */
[----:B------:R-:W-:-:S04]  /*1370*/  SHF.R.U32.HI R11, RZ, 0x17, R0 ;  /* 0x00000017ff0b7819 */ /* 0x000fc80000011600 */
[----:B------:R-:W-:-:S05]  /*1380*/  LOP3.LUT R11, R11, 0xff, RZ, 0xc0, !PT ;  /* 0x000000ff0b0b7812 */ /* 0x000fca00078ec0ff */
[----:B------:R-:W-:-:S04]  /*1390*/  IMAD.IADD R14, R11, 0x1, R13 ;  /* 0x000000010b0e7824 */ /* 0x000fc800078e020d */
[----:B------:R-:W-:-:S05]  /*13a0*/  VIADD R10, R14, 0xffffffff ;  /* 0xffffffff0e0a7836 */ /* 0x000fca0000000000 */
[----:B------:R-:W-:-:S13]  /*13b0*/  ISETP.GE.U32.AND P0, PT, R10, 0xfe, PT ;  /* 0x000000fe0a00780c */ /* 0x000fda0003f06070 */
[----:B------:R-:W-:Y:S05]  /*13c0*/  @!P0 BRA `(.L_x_37) ;  /* 0x0000000000808947 */ /* 0x000fea0003800000 */
[----:B------:R-:W-:-:S13]  /*13d0*/  ISETP.GT.AND P0, PT, R14, 0xfe, PT ;  /* 0x000000fe0e00780c */ /* 0x000fda0003f04270 */
[----:B------:R-:W-:Y:S05]  /*13e0*/  @P0 BRA `(.L_x_38) ;  /* 0x00000000006c0947 */ /* 0x000fea0003800000 */
[----:B------:R-:W-:-:S13]  /*13f0*/  ISETP.GE.AND P0, PT, R14, 0x1, PT ;  /* 0x000000010e00780c */ /* 0x000fda0003f06270 */
[----:B------:R-:W-:Y:S05]  /*1400*/  @P0 BRA `(.L_x_39) ;  /* 0x0000000000740947 */ /* 0x000fea0003800000 */
[----:B------:R-:W-:Y:S02]  /*1410*/  ISETP.GE.AND P0, PT, R14, -0x18, PT ;  /* 0xffffffe80e00780c */ /* 0x000fe40003f06270 */
[----:B------:R-:W-:-:S11]  /*1420*/  LOP3.LUT R0, R0, 0x80000000, RZ, 0xc0, !PT ;  /* 0x8000000000007812 */ /* 0x000fd600078ec0ff */
[----:B------:R-:W-:Y:S05]  /*1430*/  @!P0 BRA `(.L_x_39) ;  /* 0x0000000000688947 */ /* 0x000fea0003800000 */
[CCC-:B------:R-:W-:Y:S01]  /*1440*/  FFMA.RZ R10, R19.reuse, R17.reuse, R16.reuse ;  /* 0x00000011130a7223 */ /* 0x1c0fe2000000c010 */
[C---:B------:R-:W-:Y:S02]  /*1450*/  VIADD R13, R14.reuse, 0x20 ;  /* 0x000000200e0d7836 */ /* 0x040fe40000000000 */
[CCC-:B------:R-:W-:Y:S01]  /*1460*/  FFMA.RM R11, R19.reuse, R17.reuse, R16.reuse ;  /* 0x00000011130b7223 */ /* 0x1c0fe20000004010 */
[----:B------:R-:W-:Y:S02]  /*1470*/  ISETP.NE.AND P2, PT, R14, RZ, PT ;  /* 0x000000ff0e00720c */ /* 0x000fe40003f45270 */
[----:B------:R-:W-:Y:S01]  /*1480*/  LOP3.LUT R12, R10, 0x7fffff, RZ, 0xc0, !PT ;  /* 0x007fffff0a0c7812 */ /* 0x000fe200078ec0ff */
[----:B------:R-:W-:Y:S01]  /*1490*/  FFMA.RP R10, R19, R17, R16 ;  /* 0x00000011130a7223 */ /* 0x000fe20000008010 */
[----:B------:R-:W-:Y:S01]  /*14a0*/  ISETP.NE.AND P1, PT, R14, RZ, PT ;  /* 0x000000ff0e00720c */ /* 0x000fe20003f25270 */
[----:B------:R-:W-:Y:S01]  /*14b0*/  IMAD.MOV R14, RZ, RZ, -R14 ;  /* 0x000000ffff0e7224 */ /* 0x000fe200078e0a0e */
[----:B------:R-:W-:-:S02]  /*14c0*/  LOP3.LUT R12, R12, 0x800000, RZ, 0xfc, !PT ;  /* 0x008000000c0c7812 */ /* 0x000fc400078efcff */
[----:B------:R-:W-:Y:S02]  /*14d0*/  FSETP.NEU.FTZ.AND P0, PT, R10, R11, PT ;  /* 0x0000000b0a00720b */ /* 0x000fe40003f1d000 */
[----:B------:R-:W-:Y:S02]  /*14e0*/  SHF.L.U32 R13, R12, R13, RZ ;  /* 0x0000000d0c0d7219 */ /* 0x000fe400000006ff */
[----:B------:R-:W-:Y:S02]  /*14f0*/  SEL R11, R14, RZ, P2 ;  /* 0x000000ff0e0b7207 */ /* 0x000fe40001000000 */
[----:B------:R-:W-:Y:S02]  /*1500*/  ISETP.NE.AND P1, PT, R13, RZ, P1 ;  /* 0x000000ff0d00720c */ /* 0x000fe40000f25270 */
[----:B------:R-:W-:Y:S02]  /*1510*/  SHF.R.U32.HI R11, RZ, R11, R12 ;  /* 0x0000000bff0b7219 */ /* 0x000fe4000001160c */
[----:B------:R-:W-:-:S02]  /*1520*/  PLOP3.LUT P0, PT, P0, P1, PT, 0xf8, 0x8f ;  /* 0x00000000008f781c */ /* 0x000fc40000703f70 */
[----:B------:R-:W-:Y:S02]  /*1530*/  SHF.R.U32.HI R13, RZ, 0x1, R11 ;  /* 0x00000001ff0d7819 */ /* 0x000fe4000001160b */
[----:B------:R-:W-:-:S04]  /*1540*/  SEL R10, RZ, 0x1, !P0 ;  /* 0x00000001ff0a7807 */ /* 0x000fc80004000000 */
[----:B------:R-:W-:-:S04]  /*1550*/  LOP3.LUT R10, R10, 0x1, R13, 0xf8, !PT ;  /* 0x000000010a0a7812 */ /* 0x000fc800078ef80d */
[----:B------:R-:W-:-:S04]  /*1560*/  LOP3.LUT R10, R10, R11, RZ, 0xc0, !PT ;  /* 0x0000000b0a0a7212 */ /* 0x000fc800078ec0ff */
[----:B------:R-:W-:-:S04]  /*1570*/  IADD3 R13, PT, PT, R13, R10, RZ ;  /* 0x0000000a0d0d7210 */ /* 0x000fc80007ffe0ff */
[----:B------:R-:W-:Y:S01]  /*1580*/  LOP3.LUT R0, R13, R0, RZ, 0xfc, !PT ;  /* 0x000000000d007212 */ /* 0x000fe200078efcff */
[----:B------:R-:W-:Y:S06]  /*1590*/  BRA `(.L_x_39) ;  /* 0x0000000000107947 */ /* 0x000fec0003800000 */
.L_x_38:
[----:B------:R-:W-:-:S04]  /*15a0*/  LOP3.LUT R0, R0, 0x80000000, RZ, 0xc0, !PT ;  /* 0x8000000000007812 */ /* 0x000fc800078ec0ff */
[----:B------:R-:W-:Y:S01]  /*15b0*/  LOP3.LUT R0, R0, 0x7f800000, RZ, 0xfc, !PT ;  /* 0x7f80000000007812 */ /* 0x000fe200078efcff */
[----:B------:R-:W-:Y:S06]  /*15c0*/  BRA `(.L_x_39) ;  /* 0x0000000000047947 */ /* 0x000fec0003800000 */
.L_x_37:
[----:B------:R-:W-:-:S07]  /*15d0*/  IMAD R0, R13, 0x800000, R0 ;  /* 0x008000000d007824 */ /* 0x000fce00078e0200 */
.L_x_39:
[----:B------:R-:W-:Y:S05]  /*15e0*/  BSYNC.RECONVERGENT B2 ;  /* 0x0000000000027941 */ /* 0x000fea0003800200 */
.L_x_36:
[----:B------:R-:W-:Y:S05]  /*15f0*/  BRA `(.L_x_40) ;  /* 0x0000000000207947 */ /* 0x000fea0003800000 */
.L_x_35:
[----:B------:R-:W-:-:S04]  /*1600*/  LOP3.LUT R0, R13, 0x80000000, R12, 0x48, !PT ;  /* 0x800000000d007812 */ /* 0x000fc800078e480c */
[----:B------:R-:W-:Y:S01]  /*1610*/  LOP3.LUT R0, R0, 0x7f800000, RZ, 0xfc, !PT ;  /* 0x7f80000000007812 */ /* 0x000fe200078efcff */
[----:B------:R-:W-:Y:S06]  /*1620*/  BRA `(.L_x_40) ;  /* 0x0000000000147947 */ /* 0x000fec0003800000 */
.L_x_34:
[----:B------:R-:W-:Y:S01]  /*1630*/  LOP3.LUT R0, R13, 0x80000000, R12, 0x48, !PT ;  /* 0x800000000d007812 */ /* 0x000fe200078e480c */
[----:B------:R-:W-:Y:S06]  /*1640*/  BRA `(.L_x_40) ;  /* 0x00000000000c7947 */ /* 0x000fec0003800000 */
.L_x_33:
[----:B------:R-:W0:Y:S01]  /*1650*/  MUFU.RSQ R0, -QNAN ;  /* 0xffc0000000007908 */ /* 0x000e220000001400 */
[----:B------:R-:W-:Y:S05]  /*1660*/  BRA `(.L_x_40) ;  /* 0x0000000000047947 */ /* 0x000fea0003800000 */
.L_x_32:
[----:B------:R-:W-:-:S07]  /*1670*/  FADD.FTZ R0, R0, R3 ;  /* 0x0000000300007221 */ /* 0x000fce0000010000 */
.L_x_40:
[----:B------:R-:W-:Y:S05]  /*1680*/  BSYNC.RECONVERGENT B1 ;  /* 0x0000000000017941 */ /* 0x000fea0003800200 */
.L_x_30:
[----:B------:R-:W-:Y:S02]  /*1690*/  IMAD.MOV.U32 R10, RZ, RZ, R8 ;  /* 0x000000ffff0a7224 */ /* 0x000fe400078e0008 */
[----:B------:R-:W-:-:S04]  /*16a0*/  IMAD.MOV.U32 R11, RZ, RZ, 0x0 ;  /* 0x00000000ff0b7424 */ /* 0x000fc800078e00ff */
[----:B0-----:R-:W-:Y:S05]  /*16b0*/  RET.REL.NODEC R10 `(_Z22softmax_rowwise_kernelPKfPfii) ;  /* 0xffffffe80a507950 */ /* 0x001fea0003c3ffff */
.L_x_41:
        /* <DEDUP_REMOVED lines=12> */
.L_x_46:


//--------------------- .text._Z19matmul_tiled_kernelPKfS0_Pfiiiff --------------------------
	.section	.text._Z19matmul_tiled_kernelPKfS0_Pfiiiff,"ax",@progbits
	.align	128
        .global         _Z19matmul_tiled_kernelPKfS0_Pfiiiff
        .type           _Z19matmul_tiled_kernelPKfS0_Pfiiiff,@function
        .size           _Z19matmul_tiled_kernelPKfS0_Pfiiiff,(.L_x_51 - _Z19matmul_tiled_kernelPKfS0_Pfiiiff)
        .other          _Z19matmul_tiled_kernelPKfS0_Pfiiiff,@"STO_CUDA_ENTRY STV_DEFAULT"
_Z19matmul_tiled_kernelPKfS0_Pfiiiff:
.text._Z19matmul_tiled_kernelPKfS0_Pfiiiff:
[----:B------:R-:W-:Y:S01]  /*0000*/  LDC R1, c[0x0][0x37c] ;  /* 0x0000df00ff017b82 */ /* 0x000fe20000000800 */
[----:B------:R-:W0:Y:S01]  /*0010*/  S2R R18, SR_CTAID.Y ;  /* 0x0000000000127919 */ /* 0x000e220000002600 */
[----:B------:R-:W1:Y:S01]  /*0020*/  LDCU UR10, c[0x0][0x3a0] ;  /* 0x00007400ff0a77ac */ /* 0x000e620008000800 */
[----:B------:R-:W-:Y:S01]  /*0030*/  HFMA2 R23, -RZ, RZ, 0, 0 ;  /* 0x00000000ff177431 */ /* 0x000fe200000001ff */
[----:B------:R-:W0:Y:S01]  /*0040*/  S2R R17, SR_TID.Y ;  /* 0x0000000000117919 */ /* 0x000e220000002200 */
[----:B------:R-:W2:Y:S01]  /*0050*/  LDCU.64 UR8, c[0x0][0x358] ;  /* 0x00006b00ff0877ac */ /* 0x000ea20008000a00 */
[----:B------:R-:W3:Y:S01]  /*0060*/  S2R R2, SR_CTAID.X ;  /* 0x0000000000027919 */ /* 0x000ee20000002500 */
[----:B------:R-:W3:Y:S01]  /*0070*/  S2R R16, SR_TID.X ;  /* 0x0000000000107919 */ /* 0x000ee20000002100 */
[----:B-1----:R-:W-:Y:S01]  /*0080*/  UISETP.GE.AND UP0, UPT, UR10, 0x1, UPT ;  /* 0x000000010a00788c */ /* 0x002fe2000bf06270 */
[----:B0-----:R-:W-:Y:S02]  /*0090*/  LEA R18, R18, R17, 0x5 ;  /* 0x0000001112127211 */ /* 0x001fe400078e28ff */
[----:B---3--:R-:W-:-:S06]  /*00a0*/  LEA R19, R2, R16, 0x5 ;  /* 0x0000001002137211 */ /* 0x008fcc00078e28ff */
[----:B--2---:R-:W-:Y:S05]  /*00b0*/  BRA.U !UP0, `(.L_x_42) ;  /* 0x0000000508cc7547 */ /* 0x004fea000b800000 */
[----:B------:R-:W0:Y:S01]  /*00c0*/  S2UR UR7, SR_CgaCtaId ;  /* 0x00000000000779c3 */ /* 0x000e220000008800 */
[----:B------:R-:W1:Y:S01]  /*00d0*/  LDCU UR11, c[0x0][0x39c] ;  /* 0x00007380ff0b77ac */ /* 0x000e620008000800 */
[----:B------:R-:W-:Y:S01]  /*00e0*/  MOV R23, RZ ;  /* 0x000000ff00177202 */ /* 0x000fe20000000f00 */
[----:B------:R-:W-:Y:S01]  /*00f0*/  IMAD R6, R18, UR10, R16 ;  /* 0x0000000a12067c24 */ /* 0x000fe2000f8e0210 */
[----:B------:R-:W-:Y:S01]  /*0100*/  UMOV UR5, 0x400 ;  /* 0x0000040000057882 */ /* 0x000fe20000000000 */
[----:B------:R-:W-:-:S03]  /*0110*/  UIADD3 UR4, UPT, UPT, UR10, 0x1f, URZ ;  /* 0x0000001f0a047890 */ /* 0x000fc6000fffe0ff */
[----:B------:R-:W2:Y:S01]  /*0120*/  LDC R0, c[0x0][0x39c] ;  /* 0x0000e700ff007b82 */ /* 0x000ea20000000800 */
[----:B------:R-:W-:Y:S02]  /*0130*/  UIADD3 UR6, UPT, UPT, UR5, 0x1000, URZ ;  /* 0x0000100005067890 */ /* 0x000fe4000fffe0ff */
[----:B------:R-:W-:Y:S01]  /*0140*/  USHF.R.U32.HI UR4, URZ, 0x5, UR4 ;  /* 0x00000005ff047899 */ /* 0x000fe20008011604 */
[----:B------:R-:W3:Y:S04]  /*0150*/  LDCU UR13, c[0x0][0x3a0] ;  /* 0x00007400ff0d77ac */ /* 0x000ee80008000800 */
[----:B------:R-:W4:Y:S01]  /*0160*/  LDC.64 R20, c[0x0][0x380] ;  /* 0x0000e000ff147b82 */ /* 0x000f220000000a00 */
[----:B------:R-:W2:Y:S01]  /*0170*/  LDCU UR12, c[0x0][0x398] ;  /* 0x00007300ff0c77ac */ /* 0x000ea20008000800 */
[----:B-1----:R-:W-:Y:S01]  /*0180*/  IMAD R7, R17, UR11, R16 ;  /* 0x0000000b11077c24 */ /* 0x002fe2000f8e0210 */
[----:B------:R-:W-:-:S02]  /*0190*/  UIADD3 UR4, UPT, UPT, -UR4, URZ, URZ ;  /* 0x000000ff04047290 */ /* 0x000fc4000fffe1ff */
[----:B0-----:R-:W-:Y:S02]  /*01a0*/  ULEA UR5, UR7, UR5, 0x18 ;  /* 0x0000000507057291 */ /* 0x001fe4000f8ec0ff */
[----:B------:R-:W-:Y:S01]  /*01b0*/  LEA R7, R2, R7, 0x5 ;  /* 0x0000000702077211 */ /* 0x000fe200078e28ff */
[----:B------:R-:W-:-:S03]  /*01c0*/  ULEA UR6, UR7, UR6, 0x18 ;  /* 0x0000000607067291 */ /* 0x000fc6000f8ec0ff */
[----:B------:R-:W-:-:S03]  /*01d0*/  LEA R5, R17, UR5, 0x7 ;  /* 0x0000000511057c11 */ /* 0x000fc6000f8e38ff */
[C---:B------:R-:W-:Y:S02]  /*01e0*/  LEA R3, R16.reuse, UR6, 0x2 ;  /* 0x0000000610037c11 */ /* 0x040fe4000f8e10ff */
[----:B------:R-:W-:Y:S02]  /*01f0*/  LEA R4, R16, R5, 0x2 ;  /* 0x0000000510047211 */ /* 0x000fe400078e10ff */
[----:B---3--:R-:W-:-:S07]  /*0200*/  LEA R2, R17, R3, 0x7 ;  /* 0x0000000311027211 */ /* 0x008fce00078e38ff */
.L_x_43:
[----:B------:R-:W-:Y:S01]  /*0210*/  ISETP.GE.AND P0, PT, R17, UR13, PT ;  /* 0x0000000d11007c0c */ /* 0x000fe2000bf06270 */
[----:B------:R-:W-:Y:S01]  /*0220*/  HFMA2 R29, -RZ, RZ, 0, 0 ;  /* 0x00000000ff1d7431 */ /* 0x000fe200000001ff */
[----:B------:R-:W-:Y:S01]  /*0230*/  ISETP.GE.AND P1, PT, R16, UR13, PT ;  /* 0x0000000d10007c0c */ /* 0x000fe2000bf26270 */
[----:B----4-:R-:W-:Y:S01]  /*0240*/  IMAD.WIDE R8, R6, 0x4, R20 ;  /* 0x0000000406087825 */ /* 0x010fe200078e0214 */
[----:B--2---:R-:W-:Y:S02]  /*0250*/  ISETP.GE.OR P0, PT, R19, R0, P0 ;  /* 0x000000001300720c */ /* 0x004fe40000706670 */
[----:B------:R-:W-:Y:S02]  /*0260*/  ISETP.GE.OR P1, PT, R18, UR12, P1 ;  /* 0x0000000c12007c0c */ /* 0x000fe40008f26670 */
[----:B------:R-:W-:-:S09]  /*0270*/  MOV R27, RZ ;  /* 0x000000ff001b7202 */ /* 0x000fd20000000f00 */
[----:B------:R-:W0:Y:S02]  /*0280*/  @!P0 LDC.64 R10, c[0x0][0x388] ;  /* 0x0000e200ff0a8b82 */ /* 0x000e240000000a00 */
[----:B------:R-:W2:Y:S01]  /*0290*/  @!P1 LDG.E.CONSTANT R27, desc[UR8][R8.64] ;  /* 0x00000008081b9981 */ /* 0x000ea2000c1e9900 */
[----:B0-----:R-:W-:-:S05]  /*02a0*/  @!P0 IMAD.WIDE R10, R7, 0x4, R10 ;  /* 0x00000004070a8825 */ /* 0x001fca00078e020a */
[----:B------:R-:W3:Y:S04]  /*02b0*/  @!P0 LDG.E.CONSTANT R29, desc[UR8][R10.64] ;  /* 0x000000080a1d8981 */ /* 0x000ee8000c1e9900 */
[----:B--2---:R-:W-:Y:S04]  /*02c0*/  STS [R4], R27 ;  /* 0x0000001b04007388 */ /* 0x004fe80000000800 */
[----:B---3--:R-:W-:Y:S01]  /*02d0*/  STS [R2], R29 ;  /* 0x0000001d02007388 */ /* 0x008fe20000000800 */
[----:B------:R-:W-:Y:S06]  /*02e0*/  BAR.SYNC.DEFER_BLOCKING 0x0 ;  /* 0x0000000000007b1d */ /* 0x000fec0000010000 */
[----:B------:R-:W-:Y:S04]  /*02f0*/  LDS R22, [R3] ;  /* 0x0000000003167984 */ /* 0x000fe80000000800 */
[----:B------:R-:W0:Y:S04]  /*0300*/  LDS.128 R12, [R5] ;  /* 0x00000000050c7984 */ /* 0x000e280000000c00 */
[----:B------:R-:W1:Y:S04]  /*0310*/  LDS R26, [R3+0x80] ;  /* 0x00008000031a7984 */ /* 0x000e680000000800 */
[----:B------:R-:W2:Y:S04]  /*0320*/  LDS R25, [R3+0x100] ;  /* 0x0001000003197984 */ /* 0x000ea80000000800 */
[----:B------:R-:W3:Y:S04]  /*0330*/  LDS R24, [R3+0x180] ;  /* 0x0001800003187984 */ /* 0x000ee80000000800 */
[----:B------:R-:W-:Y:S01]  /*0340*/  LDS.128 R8, [R5+0x10] ;  /* 0x0000100005087984 */ /* 0x000fe20000000c00 */
[----:B0-----:R-:W-:-:S03]  /*0350*/  FFMA R12, R12, R22, R23 ;  /* 0x000000160c0c7223 */ /* 0x001fc60000000017 */
[----:B------:R-:W0:Y:S01]  /*0360*/  LDS R23, [R3+0x200] ;  /* 0x0002000003177984 */ /* 0x000e220000000800 */
[----:B-1----:R-:W-:-:S03]  /*0370*/  FFMA R12, R26, R13, R12 ;  /* 0x0000000d1a0c7223 */ /* 0x002fc6000000000c */
[----:B------:R-:W1:Y:S01]  /*0380*/  LDS R22, [R3+0x280] ;  /* 0x0002800003167984 */ /* 0x000e620000000800 */
[----:B--2---:R-:W-:-:S03]  /*0390*/  FFMA R13, R25, R14, R12 ;  /* 0x0000000e190d7223 */ /* 0x004fc6000000000c */
[----:B------:R-:W2:Y:S01]  /*03a0*/  LDS R25, [R3+0x300] ;  /* 0x0003000003197984 */ /* 0x000ea20000000800 */
[----:B---3--:R-:W-:-:S03]  /*03b0*/  FFMA R13, R24, R15, R13 ;  /* 0x0000000f180d7223 */ /* 0x008fc6000000000d */
[----:B------:R-:W3:Y:S04]  /*03c0*/  LDS R24, [R3+0x380] ;  /* 0x0003800003187984 */ /* 0x000ee80000000800 */
[----:B------:R-:W-:Y:S01]  /*03d0*/  LDS R26, [R3+0xb80] ;  /* 0x000b8000031a7984 */ /* 0x000fe20000000800 */
[----:B0-----:R-:W-:-:S03]  /*03e0*/  FFMA R27, R8, R23, R13 ;  /* 0x00000017081b7223 */ /* 0x001fc6000000000d */
[----:B------:R-:W-:Y:S04]  /*03f0*/  LDS R23, [R3+0x400] ;  /* 0x0004000003177984 */ /* 0x000fe80000000800 */
[----:B------:R-:W0:Y:S01]  /*0400*/  LDS.128 R12, [R5+0x20] ;  /* 0x00002000050c7984 */ /* 0x000e220000000c00 */
[----:B-1----:R-:W-:-:S03]  /*0410*/  FFMA R8, R22, R9, R27 ;  /* 0x0000000916087223 */ /* 0x002fc6000000001b */
[----:B------:R-:W1:Y:S01]  /*0420*/  LDS R22, [R3+0x480] ;  /* 0x0004800003167984 */ /* 0x000e620000000800 */
[----:B--2---:R-:W-:-:S03]  /*0430*/  FFMA R9, R25, R10, R8 ;  /* 0x0000000a19097223 */ /* 0x004fc60000000008 */
[----:B------:R-:W2:Y:S01]  /*0440*/  LDS R25, [R3+0x500] ;  /* 0x0005000003197984 */ /* 0x000ea20000000800 */
[----:B---3--:R-:W-:-:S03]  /*0450*/  FFMA R9, R24, R11, R9 ;  /* 0x0000000b18097223 */ /* 0x008fc60000000009 */
[----:B------:R-:W3:Y:S01]  /*0460*/  LDS R24, [R3+0x580] ;  /* 0x0005800003187984 */ /* 0x000ee20000000800 */
        /* <DEDUP_REMOVED lines=26> */
[----:B------:R-:W-:Y:S04]  /*0610*/  LDS R27, [R3+0xc00] ;  /* 0x000c0000031b7984 */ /* 0x000fe80000000800 */
[----:B------:R-:W-:Y:S01]  /*0620*/  LDS R24, [R3+0xc80] ;  /* 0x000c800003187984 */ /* 0x000fe20000000800 */
[----:B0-----:R-:W-:-:S03]  /*0630*/  FFMA R23, R8, R23, R13 ;  /* 0x0000001708177223 */ /* 0x001fc6000000000d */
[----:B------:R-:W0:Y:S01]  /*0640*/  LDS.128 R12, [R5+0x60] ;  /* 0x00006000050c7984 */ /* 0x000e220000000c00 */
[----:B-1----:R-:W-:-:S03]  /*0650*/  FFMA R22, R22, R9, R23 ;  /* 0x0000000916167223 */ /* 0x002fc60000000017 */
[----:B------:R-:W1:Y:S01]  /*0660*/  LDS R23, [R3+0xd00] ;  /* 0x000d000003177984 */ /* 0x000e620000000800 */
[----:B--2---:R-:W-:-:S03]  /*0670*/  FFMA R25, R25, R10, R22 ;  /* 0x0000000a19197223 */ /* 0x004fc60000000016 */
[----:B------:R-:W2:Y:S01]  /*0680*/  LDS R22, [R3+0xd80] ;  /* 0x000d800003167984 */ /* 0x000ea20000000800 */
[----:B------:R-:W-:-:S03]  /*0690*/  FFMA R11, R26, R11, R25 ;  /* 0x0000000b1a0b7223 */ /* 0x000fc60000000019 */
[----:B------:R-:W-:Y:S01]  /*06a0*/  LDS R25, [R3+0xe00] ;  /* 0x000e000003197984 */ /* 0x000fe20000000800 */
[----:B0-----:R-:W-:-:S03]  /*06b0*/  FFMA R27, R12, R27, R11 ;  /* 0x0000001b0c1b7223 */ /* 0x001fc6000000000b */
[----:B------:R-:W0:Y:S01]  /*06c0*/  LDS.128 R8, [R5+0x70] ;  /* 0x0000700005087984 */ /* 0x000e220000000c00 */
[----:B------:R-:W-:-:S03]  /*06d0*/  FFMA R24, R24, R13, R27 ;  /* 0x0000000d18187223 */ /* 0x000fc6000000001b */
[----:B------:R-:W3:Y:S04]  /*06e0*/  LDS R27, [R3+0xe80] ;  /* 0x000e8000031b7984 */ /* 0x000ee80000000800 */
[----:B------:R-:W4:Y:S04]  /*06f0*/  LDS R13, [R3+0xf00] ;  /* 0x000f0000030d7984 */ /* 0x000f280000000800 */
[----:B------:R-:W5:Y:S01]  /*0700*/  LDS R12, [R3+0xf80] ;  /* 0x000f8000030c7984 */ /* 0x000f620000000800 */
[----:B-1----:R-:W-:Y:S01]  /*0710*/  FFMA R23, R23, R14, R24 ;  /* 0x0000000e17177223 */ /* 0x002fe20000000018 */
[----:B------:R-:W-:-:S03]  /*0720*/  UIADD3 UR4, UPT, UPT, UR4, 0x1, URZ ;  /* 0x0000000104047890 */ /* 0x000fc6000fffe0ff */
[----:B--2---:R-:W-:Y:S01]  /*0730*/  FFMA R15, R22, R15, R23 ;  /* 0x0000000f160f7223 */ /* 0x004fe20000000017 */
[----:B------:R-:W-:Y:S01]  /*0740*/  UISETP.NE.AND UP0, UPT, UR4, URZ, UPT ;  /* 0x000000ff0400728c */ /* 0x000fe2000bf05270 */
[----:B------:R-:W-:Y:S02]  /*0750*/  IADD3 R17, PT, PT, R17, 0x20, RZ ;  /* 0x0000002011117810 */ /* 0x000fe40007ffe0ff */
[----:B------:R-:W-:Y:S02]  /*0760*/  IADD3 R6, PT, PT, R6, 0x20, RZ ;  /* 0x0000002006067810 */ /* 0x000fe40007ffe0ff */
[----:B------:R-:W-:Y:S02]  /*0770*/  IADD3 R16, PT, PT, R16, 0x20, RZ ;  /* 0x0000002010107810 */ /* 0x000fe40007ffe0ff */
[----:B------:R-:W-:Y:S01]  /*0780*/  LEA R7, R0, R7, 0x5 ;  /* 0x0000000700077211 */ /* 0x000fe200078e28ff */
[----:B0-----:R-:W-:-:S04]  /*0790*/  FFMA R8, R8, R25, R15 ;  /* 0x0000001908087223 */ /* 0x001fc8000000000f */
[----:B---3--:R-:W-:-:S04]  /*07a0*/  FFMA R8, R27, R9, R8 ;  /* 0x000000091b087223 */ /* 0x008fc80000000008 */
[----:B----4-:R-:W-:-:S04]  /*07b0*/  FFMA R13, R13, R10, R8 ;  /* 0x0000000a0d0d7223 */ /* 0x010fc80000000008 */
[----:B-----5:R-:W-:Y:S01]  /*07c0*/  FFMA R23, R12, R11, R13 ;  /* 0x0000000b0c177223 */ /* 0x020fe2000000000d */
[----:B------:R-:W-:Y:S06]  /*07d0*/  BAR.SYNC.DEFER_BLOCKING 0x0 ;  /* 0x0000000000007b1d */ /* 0x000fec0000010000 */
[----:B------:R-:W-:Y:S05]  /*07e0*/  BRA.U UP0, `(.L_x_43) ;  /* 0xfffffff900887547 */ /* 0x000fea000b83ffff */
.L_x_42:
[----:B------:R-:W0:Y:S02]  /*07f0*/  LDCU.64 UR6, c[0x0][0x398] ;  /* 0x00007300ff0677ac */ /* 0x000e240008000a00 */
[----:B0-----:R-:W-:-:S04]  /*0800*/  ISETP.GE.AND P0, PT, R19, UR7, PT ;  /* 0x0000000713007c0c */ /* 0x001fc8000bf06270 */
[----:B------:R-:W-:-:S13]  /*0810*/  ISETP.GE.OR P0, PT, R18, UR6, P0 ;  /* 0x0000000612007c0c */ /* 0x000fda0008706670 */
[----:B------:R-:W-:Y:S05]  /*0820*/  @P0 EXIT ;  /* 0x000000000000094d */ /* 0x000fea0003800000 */
[----:B------:R-:W0:Y:S02]  /*0830*/  LDCU UR4, c[0x0][0x3a8] ;  /* 0x00007500ff0477ac */ /* 0x000e240008000800 */
[----:B0-----:R-:W-:-:S13]  /*0840*/  FSETP.NEU.AND P0, PT, RZ, UR4, PT ;  /* 0x00000004ff007c0b */ /* 0x001fda000bf0d000 */
[----:B------:R-:W-:Y:S05]  /*0850*/  @!P0 BRA `(.L_x_44) ;  /* 0x0000000000248947 */ /* 0x000fea0003800000 */
[----:B------:R-:W0:Y:S01]  /*0860*/  LDC.64 R2, c[0x0][0x390] ;  /* 0x0000e400ff027b82 */ /* 0x000e220000000a00 */
[----:B------:R-:W-:Y:S01]  /*0870*/  IMAD R19, R18, UR7, R19 ;  /* 0x0000000712137c24 */ /* 0x000fe2000f8e0213 */
[----:B------:R-:W1:Y:S03]  /*0880*/  LDCU UR5, c[0x0][0x3a4] ;  /* 0x00007480ff0577ac */ /* 0x000e660008000800 */
[----:B0-----:R-:W-:-:S05]  /*0890*/  IMAD.WIDE R2, R19, 0x4, R2 ;  /* 0x0000000413027825 */ /* 0x001fca00078e0202 */
[----:B------:R-:W2:Y:S02]  /*08a0*/  LDG.E R0, desc[UR8][R2.64] ;  /* 0x0000000802007981 */ /* 0x000ea4000c1e1900 */
[----:B--2---:R-:W-:-:S04]  /*08b0*/  FMUL R0, R0, UR4 ;  /* 0x0000000400007c20 */ /* 0x004fc80008400000 */
[----:B-1----:R-:W-:-:S05]  /*08c0*/  FFMA R23, R23, UR5, R0 ;  /* 0x0000000517177c23 */ /* 0x002fca0008000000 */
[----:B------:R-:W-:Y:S01]  /*08d0*/  STG.E desc[UR8][R2.64], R23 ;  /* 0x0000001702007986 */ /* 0x000fe2000c101908 */
[----:B------:R-:W-:Y:S05]  /*08e0*/  EXIT ;  /* 0x000000000000794d */ /* 0x000fea0003800000 */
.L_x_44:
[----:B------:R-:W0:Y:S01]  /*08f0*/  LDC.64 R2, c[0x0][0x390] ;  /* 0x0000e400ff027b82 */ /* 0x000e220000000a00 */
[----:B------:R-:W1:Y:S01]  /*0900*/  LDCU UR4, c[0x0][0x3a4] ;  /* 0x00007480ff0477ac */ /* 0x000e620008000800 */
[----:B------:R-:W-:Y:S02]  /*0910*/  IMAD R19, R18, UR7, R19 ;  /* 0x0000000712137c24 */ /* 0x000fe4000f8e0213 */
[----:B-1----:R-:W-:Y:S02]  /*0920*/  FMUL R23, R23, UR4 ;  /* 0x0000000417177c20 */ /* 0x002fe40008400000 */
[----:B0-----:R-:W-:-:S05]  /*0930*/  IMAD.WIDE R2, R19, 0x4, R2 ;  /* 0x0000000413027825 */ /* 0x001fca00078e0202 */
[----:B------:R-:W-:Y:S01]  /*0940*/  STG.E desc[UR8][R2.64], R23 ;  /* 0x0000001702007986 */ /* 0x000fe2000c101908 */
[----:B------:R-:W-:Y:S05]  /*0950*/  EXIT ;  /* 0x000000000000794d */ /* 0x000fea0003800000 */
.L_x_45:
        /* <DEDUP_REMOVED lines=10> */
.L_x_51:


//--------------------- .nv.shared.reserved.0     --------------------------
	.section	.nv.shared.reserved.0,"aw",@nobits
	.weak		__nv_reservedSMEM_offset_0_alias
	.size		__nv_reservedSMEM_offset_0_alias, 0, 64
	.other		__nv_reservedSMEM_offset_0_alias,@"STO_CUDA_RESERVED_SHARED STV_DEFAULT"
__nv_reservedSMEM_offset_0_alias:
	.zero		0
	.zero		64


//--------------------- .nv.shared._Z22transpose_tiled_kernelPKfPfii --------------------------
	.section	.nv.shared._Z22transpose_tiled_kernelPKfPfii,"aw",@nobits
	.sectionflags	@""
	.align	4
.nv.shared._Z22transpose_tiled_kernelPKfPfii:
	.zero		5248


//--------------------- .nv.shared._Z22softmax_rowwise_kernelPKfPfii --------------------------
	.section	.nv.shared._Z22softmax_rowwise_kernelPKfPfii,"aw",@nobits
	.sectionflags	@""
	.align	4
.nv.shared._Z22softmax_rowwise_kernelPKfPfii:
	.zero		1280


//--------------------- .nv.shared._Z19matmul_tiled_kernelPKfS0_Pfiiiff --------------------------
	.section	.nv.shared._Z19matmul_tiled_kernelPKfS0_Pfiiiff,"aw",@nobits
	.sectionflags	@""
	.align	4
.nv.shared._Z19matmul_tiled_kernelPKfS0_Pfiiiff:
	.zero		9216


//--------------------- .nv.constant0._Z20combine_heads_kernelPKfPfiiii --------------------------
	.section	.nv.constant0._Z20combine_heads_kernelPKfPfiiii,"a",@progbits
	.sectionflags	@""
	.align	4
.nv.constant0._Z20combine_heads_kernelPKfPfiiii:
	.zero		928


//--------------------- .nv.constant0._Z18split_heads_kernelPKfPfiiii --------------------------
	.section	.nv.constant0._Z18split_heads_kernelPKfPfiiii,"a",@progbits
	.sectionflags	@""
	.align	4
.nv.constant0._Z18split_heads_kernelPKfPfiiii:
	.zero		928


//--------------------- .nv.constant0._Z22transpose_tiled_kernelPKfPfii --------------------------
	.section	.nv.constant0._Z22transpose_tiled_kernelPKfPfii,"a",@progbits
	.sectionflags	@""
	.align	4
.nv.constant0._Z22transpose_tiled_kernelPKfPfii:
	.zero		920


//--------------------- .nv.constant0._Z22softmax_rowwise_kernelPKfPfii --------------------------
	.section	.nv.constant0._Z22softmax_rowwise_kernelPKfPfii,"a",@progbits
	.sectionflags	@""
	.align	4
.nv.constant0._Z22softmax_rowwise_kernelPKfPfii:
	.zero		920


//--------------------- .nv.constant0._Z19matmul_tiled_kernelPKfS0_Pfiiiff --------------------------
	.section	.nv.constant0._Z19matmul_tiled_kernelPKfS0_Pfiiiff,"a",@progbits
	.sectionflags	@""
	.align	4
.nv.constant0._Z19matmul_tiled_kernelPKfS0_Pfiiiff:
	.zero		940


//--------------------- SYMBOLS --------------------------

	.type		.nv.reservedSmem.offset0,@object
	.size		.nv.reservedSmem.offset0,0x4
	.type		.nv.reservedSmem.cap,@object
	.size		.nv.reservedSmem.cap,0x4
